def matmul_kernel(
    a_ptr,
    b_ptr,
    c_ptr,
    M,
    N,
    K,
    stride_am,
    stride_ak,
    stride_bk,
    stride_bn,
    stride_cm,
    stride_cn,
    BLOCK_M: tl.constexpr,
    BLOCK_N: tl.constexpr,
    BLOCK_K: tl.constexpr,
    GROUP_M: tl.constexpr,
):
    pid = tl.program_id(axis=0)
    num_pid_m = tl.cdiv(M, BLOCK_M)
    num_pid_n = tl.cdiv(N, BLOCK_N)
    num_pid_in_group = GROUP_M * num_pid_n
    group_id = pid // num_pid_in_group
    first_pid_m = group_id * GROUP_M
    group_size_m = min(num_pid_m - first_pid_m, GROUP_M)
    pid_m = first_pid_m + ((pid % num_pid_in_group) % group_size_m)
    pid_n = (pid % num_pid_in_group) // group_size_m

    offs_am = (pid_m * BLOCK_M + tl.arange(0, BLOCK_M)) % M
    offs_bn = (pid_n * BLOCK_N + tl.arange(0, BLOCK_N)) % N
    offs_k = tl.arange(0, BLOCK_K)
    a_ptrs = a_ptr + offs_am[:, None] * stride_am + offs_k[None, :] * stride_ak
    b_ptrs = b_ptr + offs_k[:, None] * stride_bk + offs_bn[None, :] * stride_bn

    acc = tl.zeros((BLOCK_M, BLOCK_N), dtype=tl.float32)
    for kk in range(0, tl.cdiv(K, BLOCK_K)):
        a = tl.load(a_ptrs, mask=offs_k[None, :] < K - kk * BLOCK_K, other=0.0)
        b = tl.load(b_ptrs, mask=offs_k[:, None] < K - kk * BLOCK_K, other=0.0)
        acc = tl.dot(a, b, acc)
        a_ptrs += BLOCK_K * stride_ak
        b_ptrs += BLOCK_K * stride_bk

    c = acc.to(c_ptr.dtype.element_ty)
    offs_cm = pid_m * BLOCK_M + tl.arange(0, BLOCK_M)
    offs_cn = pid_n * BLOCK_N + tl.arange(0, BLOCK_N)
    c_ptrs = c_ptr + offs_cm[:, None] * stride_cm + offs_cn[None, :] * stride_cn
    mask = (offs_cm[:, None] < M) & (offs_cn[None, :] < N)
    tl.store(c_ptrs, c, mask=mask)

# config = {"BLOCK_K": 128, "BLOCK_M": 64, "BLOCK_N": 64, "GROUP_M": 8, "arch": "sm_90", "dtype": "fp8e4m3", "num_ctas": 4, "num_stages": 3, "num_warps": 4}
# arch = sm_90


// ===== COMPILED SASS (sm_90a) =====

	.target	sm_90a

	.elftype	@"ET_EXEC"


//--------------------- .note.nv.tkinfo           --------------------------
	.section	.note.nv.tkinfo,"",@"SHT_NOTE"
	.sectionflags	@"SHF_NOTE_NV_TKINFO"
	.tkinfo
        /*0018*/ 	.word	0x00000002
        /*0030*/ 	.string	""
        /*0030*/ 	.string	"ptxas"
        /*0030*/ 	.string	"Cuda compilation tools, release 13.0, V13.0.88"
        /*0030*/ 	.string	"Build cuda_13.0.r13.0/compiler.36424714_0"
        /*0030*/ 	.string	"-v  -suppress-debug-info  -lineinfo  -arch sm_90a "



//--------------------- .note.nv.cuinfo           --------------------------
	.section	.note.nv.cuinfo,"",@"SHT_NOTE"
	.sectionflags	@"SHF_NOTE_NV_CUINFO"
        /*0018*/ 	.short	0x0002
        /*001a*/ 	.short	0x005a
        /*001c*/ 	.short	0x0082
	.zero		2


//--------------------- .nv.info                  --------------------------
	.section	.nv.info,"",@"SHT_CUDA_INFO"
	.align	4


	//----- nvinfo : EIATTR_REGCOUNT
	.align		4
        /*0000*/ 	.byte	0x04, 0x2f
        /*0002*/ 	.short	(.L_1 - .L_0)
	.align		4
.L_0:
        /*0004*/ 	.word	index@(matmul_kernel)
        /*0008*/ 	.word	0x000000a5


	//----- nvinfo : EIATTR_FRAME_SIZE
	.align		4
.L_1:
        /*000c*/ 	.byte	0x04, 0x11
        /*000e*/ 	.short	(.L_3 - .L_2)
	.align		4
.L_2:
        /*0010*/ 	.word	index@(matmul_kernel)
        /*0014*/ 	.word	0x00000000


	//----- nvinfo : EIATTR_MIN_STACK_SIZE
	.align		4
.L_3:
        /*0018*/ 	.byte	0x04, 0x12
        /*001a*/ 	.short	(.L_5 - .L_4)
	.align		4
.L_4:
        /*001c*/ 	.word	index@(matmul_kernel)
        /*0020*/ 	.word	0x00000000
.L_5:


//--------------------- .nv.compat                --------------------------
	.section	.nv.compat,"",@"SHT_CUDA_COMPAT_INFO"
	.align	4
        /*0000*/ 	.byte	0x02, 0x09, 0x01, 0x00, 0x02, 0x02, 0x04, 0x00, 0x02, 0x05, 0x05, 0x00, 0x03, 0x07, 0x01, 0x01
        /*0010*/ 	.byte	0x02, 0x03, 0x00, 0x00, 0x02, 0x06, 0x01, 0x00, 0x04, 0x0b, 0x08, 0x00, 0x00, 0x00, 0x00, 0x00
        /*0020*/ 	.byte	0x00, 0x00, 0x00, 0x00


//--------------------- .nv.info.matmul_kernel    --------------------------
	.section	.nv.info.matmul_kernel,"",@"SHT_CUDA_INFO"
	.sectionflags	@""
	.align	4


	//----- nvinfo : EIATTR_CUDA_API_VERSION
	.align		4
        /*0000*/ 	.byte	0x04, 0x37
        /*0002*/ 	.short	(.L_7 - .L_6)
.L_6:
        /*0004*/ 	.word	0x00000082


	//----- nvinfo : EIATTR_KPARAM_INFO
	.align		4
.L_7:
        /*0008*/ 	.byte	0x04, 0x17
        /*000a*/ 	.short	(.L_9 - .L_8)
.L_8:
        /*000c*/ 	.word	0x00000000
        /*0010*/ 	.short	0x000d
        /*0012*/ 	.short	0x0048
        /*0014*/ 	.byte	0x00, 0xf4, 0x21, 0x00


	//----- nvinfo : EIATTR_KPARAM_INFO
	.align		4
.L_9:
        /*0018*/ 	.byte	0x04, 0x17
        /*001a*/ 	.short	(.L_11 - .L_10)
.L_10:
        /*001c*/ 	.word	0x00000000
        /*0020*/ 	.short	0x000c
        /*0022*/ 	.short	0x0040
        /*0024*/ 	.byte	0x00, 0xf4, 0x21, 0x00


	//----- nvinfo : EIATTR_KPARAM_INFO
	.align		4
.L_11:
        /*0028*/ 	.byte	0x04, 0x17
        /*002a*/ 	.short	(.L_13 - .L_12)
.L_12:
        /*002c*/ 	.word	0x00000000
        /*0030*/ 	.short	0x000b
        /*0032*/ 	.short	0x0038
        /*0034*/ 	.byte	0x00, 0xf0, 0x11, 0x00


	//----- nvinfo : EIATTR_KPARAM_INFO
	.align		4
.L_13:
        /*0038*/ 	.byte	0x04, 0x17
        /*003a*/ 	.short	(.L_15 - .L_14)
.L_14:
        /*003c*/ 	.word	0x00000000
        /*0040*/ 	.short	0x000a
        /*0042*/ 	.short	0x0034
        /*0044*/ 	.byte	0x00, 0xf0, 0x11, 0x00


	//----- nvinfo : EIATTR_KPARAM_INFO
	.align		4
.L_15:
        /*0048*/ 	.byte	0x04, 0x17
        /*004a*/ 	.short	(.L_17 - .L_16)
.L_16:
        /*004c*/ 	.word	0x00000000
        /*0050*/ 	.short	0x0009
        /*0052*/ 	.short	0x0030
        /*0054*/ 	.byte	0x00, 0xf0, 0x11, 0x00


	//----- nvinfo : EIATTR_KPARAM_INFO
	.align		4
.L_17:
        /*0058*/ 	.byte	0x04, 0x17
        /*005a*/ 	.short	(.L_19 - .L_18)
.L_18:
        /*005c*/ 	.word	0x00000000
        /*0060*/ 	.short	0x0008
        /*0062*/ 	.short	0x002c
        /*0064*/ 	.byte	0x00, 0xf0, 0x11, 0x00


	//----- nvinfo : EIATTR_KPARAM_INFO
	.align		4
.L_19:
        /*0068*/ 	.byte	0x04, 0x17
        /*006a*/ 	.short	(.L_21 - .L_20)
.L_20:
        /*006c*/ 	.word	0x00000000
        /*0070*/ 	.short	0x0007
        /*0072*/ 	.short	0x0028
        /*0074*/ 	.byte	0x00, 0xf0, 0x11, 0x00


	//----- nvinfo : EIATTR_KPARAM_INFO
	.align		4
.L_21:
        /*0078*/ 	.byte	0x04, 0x17
        /*007a*/ 	.short	(.L_23 - .L_22)
.L_22:
        /*007c*/ 	.word	0x00000000
        /*0080*/ 	.short	0x0006
        /*0082*/ 	.short	0x0024
        /*0084*/ 	.byte	0x00, 0xf0, 0x11, 0x00


	//----- nvinfo : EIATTR_KPARAM_INFO
	.align		4
.L_23:
        /*0088*/ 	.byte	0x04, 0x17
        /*008a*/ 	.short	(.L_25 - .L_24)
.L_24:
        /*008c*/ 	.word	0x00000000
        /*0090*/ 	.short	0x0005
        /*0092*/ 	.short	0x0020
        /*0094*/ 	.byte	0x00, 0xf0, 0x11, 0x00


	//----- nvinfo : EIATTR_KPARAM_INFO
	.align		4
.L_25:
        /*0098*/ 	.byte	0x04, 0x17
        /*009a*/ 	.short	(.L_27 - .L_26)
.L_26:
        /*009c*/ 	.word	0x00000000
        /*00a0*/ 	.short	0x0004
        /*00a2*/ 	.short	0x001c
        /*00a4*/ 	.byte	0x00, 0xf0, 0x11, 0x00


	//----- nvinfo : EIATTR_KPARAM_INFO
	.align		4
.L_27:
        /*00a8*/ 	.byte	0x04, 0x17
        /*00aa*/ 	.short	(.L_29 - .L_28)
.L_28:
        /*00ac*/ 	.word	0x00000000
        /*00b0*/ 	.short	0x0003
        /*00b2*/ 	.short	0x0018
        /*00b4*/ 	.byte	0x00, 0xf0, 0x11, 0x00


	//----- nvinfo : EIATTR_KPARAM_INFO
	.align		4
.L_29:
        /*00b8*/ 	.byte	0x04, 0x17
        /*00ba*/ 	.short	(.L_31 - .L_30)
.L_30:
        /*00bc*/ 	.word	0x00000000
        /*00c0*/ 	.short	0x0002
        /*00c2*/ 	.short	0x0010
        /*00c4*/ 	.byte	0x00, 0xf4, 0x21, 0x00


	//----- nvinfo : EIATTR_KPARAM_INFO
	.align		4
.L_31:
        /*00c8*/ 	.byte	0x04, 0x17
        /*00ca*/ 	.short	(.L_33 - .L_32)
.L_32:
        /*00cc*/ 	.word	0x00000000
        /*00d0*/ 	.short	0x0001
        /*00d2*/ 	.short	0x0008
        /*00d4*/ 	.byte	0x00, 0xf4, 0x21, 0x00


	//----- nvinfo : EIATTR_KPARAM_INFO
	.align		4
.L_33:
        /*00d8*/ 	.byte	0x04, 0x17
        /*00da*/ 	.short	(.L_35 - .L_34)
.L_34:
        /*00dc*/ 	.word	0x00000000
        /*00e0*/ 	.short	0x0000
        /*00e2*/ 	.short	0x0000
        /*00e4*/ 	.byte	0x00, 0xf4, 0x21, 0x00


	//----- nvinfo : EIATTR_EXPLICIT_CLUSTER
	.align		4
.L_35:
        /*00e8*/ 	.byte	0x01, 0x3e
	.zero		2


	//----- nvinfo : EIATTR_CTA_PER_CLUSTER
	.align		4
        /*00ec*/ 	.byte	0x04, 0x3d
        /*00ee*/ 	.short	(.L_37 - .L_36)
.L_36:
        /*00f0*/ 	.word	0x00000004
        /*00f4*/ 	.word	0x00000001
        /*00f8*/ 	.word	0x00000001


	//----- nvinfo : EIATTR_SPARSE_MMA_MASK
	.align		4
.L_37:
        /*00fc*/ 	.byte	0x03, 0x50
        /*00fe*/ 	.short	0x0000


	//----- nvinfo : EIATTR_MAXREG_COUNT
	.align		4
        /*0100*/ 	.byte	0x03, 0x1b
        /*0102*/ 	.short	0x00ff


	//----- nvinfo : EIATTR_NUM_BARRIERS
	.align		4
        /*0104*/ 	.byte	0x02, 0x4c
        /*0106*/ 	.byte	0x01
	.zero		1


	//----- nvinfo : EIATTR_MERCURY_ISA_VERSION
	.align		4
        /*0108*/ 	.byte	0x03, 0x5f
        /*010a*/ 	.short	0x0101


	//----- nvinfo : EIATTR_EXIT_INSTR_OFFSETS
	.align		4
        /*010c*/ 	.byte	0x04, 0x1c
        /*010e*/ 	.short	(.L_39 - .L_38)


	//   ....[0]....
.L_38:
        /*0110*/ 	.word	0x000051a0


	//   ....[1]....
        /*0114*/ 	.word	0x000051d0


	//----- nvinfo : EIATTR_REQNTID
	.align		4
.L_39:
        /*0118*/ 	.byte	0x04, 0x10
        /*011a*/ 	.short	(.L_41 - .L_40)
.L_40:
        /*011c*/ 	.word	0x00000080
        /*0120*/ 	.word	0x00000001
        /*0124*/ 	.word	0x00000001


	//----- nvinfo : EIATTR_CBANK_PARAM_SIZE
	.align		4
.L_41:
        /*0128*/ 	.byte	0x03, 0x19
        /*012a*/ 	.short	0x0050


	//----- nvinfo : EIATTR_PARAM_CBANK
	.align		4
        /*012c*/ 	.byte	0x04, 0x0a
        /*012e*/ 	.short	(.L_43 - .L_42)
	.align		4
.L_42:
        /*0130*/ 	.word	index@(.nv.constant0.matmul_kernel)
        /*0134*/ 	.short	0x0210
        /*0136*/ 	.short	0x0050


	//----- nvinfo : EIATTR_SW_WAR
	.align		4
.L_43:
        /*0138*/ 	.byte	0x04, 0x36
        /*013a*/ 	.short	(.L_45 - .L_44)
.L_44:
        /*013c*/ 	.word	0x00000008
.L_45:


//--------------------- .nv.callgraph             --------------------------
	.section	.nv.callgraph,"",@"SHT_CUDA_CALLGRAPH"
	.align	4
	.sectionentsize	8
	.align		4
        /*0000*/ 	.word	0x00000000
	.align		4
        /*0004*/ 	.word	0xffffffff
	.align		4
        /*0008*/ 	.word	0x00000000
	.align		4
        /*000c*/ 	.word	0xfffffffe
	.align		4
        /*0010*/ 	.word	0x00000000
	.align		4
        /*0014*/ 	.word	0xfffffffd
	.align		4
        /*0018*/ 	.word	0x00000000
	.align		4
        /*001c*/ 	.word	0xfffffffc


//--------------------- .text.matmul_kernel       --------------------------
	.section	.text.matmul_kernel,"ax",@progbits
	.align	128
        .global         matmul_kernel
        .type           matmul_kernel,@function
        .size           matmul_kernel,(.L_x_4 - matmul_kernel)
        .other          matmul_kernel,@"STO_CUDA_ENTRY STV_DEFAULT"
matmul_kernel:
.text.matmul_kernel:
[----:B------:R-:W-:Y:S08]  /*0000*/  LDC R1, c[0x0][0x28] ;  /* 0x00000a00ff017b82 */ /* 0x000ff00000000800 */
[----:B------:R-:W0:Y:S01]  /*0010*/  LDC.64 R22, c[0x0][0x228] ;  /* 0x00008a00ff167b82 */ /* 0x000e220000000a00 */
[----:B------:R-:W-:Y:S01]  /*0020*/  ULDC UR6, c[0x0][0x230] ;  /* 0x00008c0000067ab9 */ /* 0x000fe20000000800 */
[----:B------:R-:W-:Y:S01]  /*0030*/  UMOV UR13, 0x400 ;  /* 0x00000400000d7882 */ /* 0x000fe20000000000 */
[----:B------:R-:W-:Y:S01]  /*0040*/  UIADD3 UR6, UR6, 0x7f, URZ ;  /* 0x0000007f06067890 */ /* 0x000fe2000fffe03f */
[----:B------:R-:W-:Y:S01]  /*0050*/  ULDC.64 UR24, c[0x0][0x208] ;  /* 0x0000820000187ab9 */ /* 0x000fe20000000a00 */
[----:B------:R-:W-:-:S02]  /*0060*/  ULDC UR15, c[0x0][0x230] ;  /* 0x00008c00000f7ab9 */ /* 0x000fc40000000800 */
[----:B------:R-:W-:Y:S01]  /*0070*/  UISETP.GT.AND UP0, UPT, UR6, 0x7f, UPT ;  /* 0x0000007f0600788c */ /* 0x000fe2000bf04270 */
[----:B------:R-:W1:Y:S08]  /*0080*/  S2UR UR4, SR_CTAID.X ;  /* 0x00000000000479c3 */ /* 0x000e700000002500 */
[----:B------:R-:W2:Y:S01]  /*0090*/  S2UR UR12, SR_CgaCtaId ;  /* 0x00000000000c79c3 */ /* 0x000ea20000008800 */
[----:B0-----:R-:W-:-:S05]  /*00a0*/  VIADD R0, R23, 0x3f ;  /* 0x0000003f17007836 */ /* 0x001fca0000000000 */
[----:B------:R-:W-:Y:S02]  /*00b0*/  SHF.R.S32.HI R3, RZ, 0x1f, R0 ;  /* 0x0000001fff037819 */ /* 0x000fe40000011400 */
[----:B-1----:R-:W-:Y:S01]  /*00c0*/  I2FP.F32.U32 R5, UR4 ;  /* 0x0000000400057c45 */ /* 0x002fe20008201000 */
[----:B------:R-:W-:Y:S01]  /*00d0*/  ULDC UR4, c[0x0][0x150] ;  /* 0x0000540000047ab9 */ /* 0x000fe20000000800 */
[----:B------:R-:W-:-:S03]  /*00e0*/  LEA.HI R3, R3, R0, RZ, 0x6 ;  /* 0x0000000003037211 */ /* 0x000fc600078f30ff */
[----:B------:R-:W-:Y:S01]  /*00f0*/  FMUL R5, R5, UR4 ;  /* 0x0000000405057c20 */ /* 0x000fe20008400000 */
[----:B------:R-:W-:Y:S01]  /*0100*/  SHF.R.S32.HI R3, RZ, 0x6, R3 ;  /* 0x00000006ff037819 */ /* 0x000fe20000011403 */
[----:B--2---:R-:W-:Y:S02]  /*0110*/  USHF.L.U32 UR4, UR12, 0x4, URZ ;  /* 0x000000040c047899 */ /* 0x004fe4000800063f */
[----:B------:R-:W-:Y:S02]  /*0120*/  ULEA UR13, UR12, UR13, 0x18 ;  /* 0x0000000d0c0d7291 */ /* 0x000fe4000f8ec03f */
[----:B------:R-:W-:Y:S01]  /*0130*/  IMAD.SHL.U32 R4, R3, 0x8, RZ ;  /* 0x0000000803047824 */ /* 0x000fe200078e00ff */
[----:B------:R-:W0:Y:S01]  /*0140*/  F2I.U32.TRUNC.NTZ R5, R5 ;  /* 0x0000000500057305 */ /* 0x000e22000020f000 */
[----:B------:R-:W-:-:S03]  /*0150*/  ULOP3.LUT UR4, UR4, 0x30, URZ, 0xc0, !UPT ;  /* 0x0000003004047892 */ /* 0x000fc6000f8ec03f */
[----:B------:R-:W-:-:S04]  /*0160*/  IABS R7, R4 ;  /* 0x0000000400077213 */ /* 0x000fc80000000000 */
[----:B------:R-:W1:Y:S01]  /*0170*/  I2F.RP R0, R7 ;  /* 0x0000000700007306 */ /* 0x000e620000209400 */
[----:B0-----:R-:W-:-:S07]  /*0180*/  IABS R11, R5 ;  /* 0x00000005000b7213 */ /* 0x001fce0000000000 */
[----:B-1----:R-:W0:Y:S02]  /*0190*/  MUFU.RCP R0, R0 ;  /* 0x0000000000007308 */ /* 0x002e240000001000 */
[----:B0-----:R-:W-:Y:S01]  /*01a0*/  VIADD R2, R0, 0xffffffe ;  /* 0x0ffffffe00027836 */ /* 0x001fe20000000000 */
[----:B------:R-:W-:-:S05]  /*01b0*/  IABS R0, R4 ;  /* 0x0000000400007213 */ /* 0x000fca0000000000 */
[----:B------:R0:W1:Y:S01]  /*01c0*/  F2I.FTZ.U32.TRUNC.NTZ R3, R2 ;  /* 0x0000000200037305 */ /* 0x000062000021f000 */
[----:B------:R-:W-:Y:S02]  /*01d0*/  IMAD.MOV R0, RZ, RZ, -R0 ;  /* 0x000000ffff007224 */ /* 0x000fe400078e0a00 */
[----:B0-----:R-:W-:Y:S02]  /*01e0*/  IMAD.MOV.U32 R2, RZ, RZ, RZ ;  /* 0x000000ffff027224 */ /* 0x001fe400078e00ff */
[----:B-1----:R-:W-:-:S04]  /*01f0*/  IMAD.MOV R6, RZ, RZ, -R3 ;  /* 0x000000ffff067224 */ /* 0x002fc800078e0a03 */
[----:B------:R-:W-:-:S04]  /*0200*/  IMAD R9, R6, R7, RZ ;  /* 0x0000000706097224 */ /* 0x000fc800078e02ff */
[----:B------:R-:W-:-:S06]  /*0210*/  IMAD.HI.U32 R2, R3, R9, R2 ;  /* 0x0000000903027227 */ /* 0x000fcc00078e0002 */
[----:B------:R-:W-:-:S04]  /*0220*/  IMAD.HI.U32 R2, R2, R11, RZ ;  /* 0x0000000b02027227 */ /* 0x000fc800078e00ff */
[----:B------:R-:W-:-:S05]  /*0230*/  IMAD R0, R2, R0, R11 ;  /* 0x0000000002007224 */ /* 0x000fca00078e020b */
[----:B------:R-:W-:-:S13]  /*0240*/  ISETP.GT.U32.AND P1, PT, R7, R0, PT ;  /* 0x000000000700720c */ /* 0x000fda0003f24070 */
[----:B------:R-:W-:Y:S02]  /*0250*/  @!P1 IMAD.IADD R0, R0, 0x1, -R7 ;  /* 0x0000000100009824 */ /* 0x000fe400078e0a07 */
[----:B------:R-:W-:Y:S01]  /*0260*/  @!P1 VIADD R2, R2, 0x1 ;  /* 0x0000000102029836 */ /* 0x000fe20000000000 */
[----:B------:R-:W-:Y:S02]  /*0270*/  ISETP.NE.AND P1, PT, R4, RZ, PT ;  /* 0x000000ff0400720c */ /* 0x000fe40003f25270 */
[----:B------:R-:W-:Y:S02]  /*0280*/  ISETP.GE.U32.AND P0, PT, R0, R7, PT ;  /* 0x000000070000720c */ /* 0x000fe40003f06070 */
[----:B------:R-:W-:-:S04]  /*0290*/  LOP3.LUT R0, R5, R4, RZ, 0x3c, !PT ;  /* 0x0000000405007212 */ /* 0x000fc800078e3cff */
[----:B------:R-:W-:Y:S01]  /*02a0*/  ISETP.GE.AND P2, PT, R0, RZ, PT ;  /* 0x000000ff0000720c */ /* 0x000fe20003f46270 */
[----:B------:R-:W-:-:S05]  /*02b0*/  VIADD R0, R22, 0x3f ;  /* 0x0000003f16007836 */ /* 0x000fca0000000000 */
[----:B------:R-:W-:Y:S01]  /*02c0*/  SHF.R.S32.HI R3, RZ, 0x1f, R0 ;  /* 0x0000001fff037819 */ /* 0x000fe20000011400 */
[----:B------:R-:W-:-:S03]  /*02d0*/  @P0 VIADD R2, R2, 0x1 ;  /* 0x0000000102020836 */ /* 0x000fc60000000000 */
[----:B------:R-:W-:-:S03]  /*02e0*/  LEA.HI R3, R3, R0, RZ, 0x6 ;  /* 0x0000000003037211 */ /* 0x000fc600078f30ff */
[----:B------:R-:W-:Y:S01]  /*02f0*/  @!P2 IMAD.MOV R2, RZ, RZ, -R2 ;  /* 0x000000ffff02a224 */ /* 0x000fe200078e0a02 */
[----:B------:R-:W-:-:S05]  /*0300*/  @!P1 LOP3.LUT R2, RZ, R4, RZ, 0x33, !PT ;  /* 0x00000004ff029212 */ /* 0x000fca00078e33ff */
[----:B------:R-:W-:Y:S02]  /*0310*/  IMAD.SHL.U32 R6, R2, 0x8, RZ ;  /* 0x0000000802067824 */ /* 0x000fe400078e00ff */
[----:B------:R-:W-:-:S03]  /*0320*/  IMAD.MOV R2, RZ, RZ, -R2 ;  /* 0x000000ffff027224 */ /* 0x000fc600078e0a02 */
[----:B------:R-:W-:Y:S01]  /*0330*/  LEA.HI.SX32 R3, R3, -R6, 0x1a ;  /* 0x8000000603037211 */ /* 0x000fe200078fd2ff */
[----:B------:R-:W-:-:S03]  /*0340*/  IMAD R4, R4, R2, R5 ;  /* 0x0000000204047224 */ /* 0x000fc600078e0205 */
[----:B------:R-:W-:Y:S02]  /*0350*/  VIMNMX R11, R3, 0x8, PT ;  /* 0x00000008030b7848 */ /* 0x000fe40003fe0100 */
[----:B------:R-:W-:Y:S02]  /*0360*/  IABS R9, R4 ;  /* 0x0000000400097213 */ /* 0x000fe40000000000 */
[----:B------:R-:W-:-:S04]  /*0370*/  IABS R7, R11 ;  /* 0x0000000b00077213 */ /* 0x000fc80000000000 */
[----:B------:R-:W0:Y:S08]  /*0380*/  I2F.RP R0, R7 ;  /* 0x0000000700007306 */ /* 0x000e300000209400 */
[----:B0-----:R-:W0:Y:S02]  /*0390*/  MUFU.RCP R0, R0 ;  /* 0x0000000000007308 */ /* 0x001e240000001000 */
[----:B0-----:R-:W-:-:S06]  /*03a0*/  VIADD R3, R0, 0xffffffe ;  /* 0x0ffffffe00037836 */ /* 0x001fcc0000000000 */
[----:B------:R-:W0:Y:S02]  /*03b0*/  F2I.FTZ.U32.TRUNC.NTZ R3, R3 ;  /* 0x0000000300037305 */ /* 0x000e24000021f000 */
[----:B0-----:R-:W-:-:S04]  /*03c0*/  IMAD.MOV R8, RZ, RZ, -R3 ;  /* 0x000000ffff087224 */ /* 0x001fc800078e0a03 */
[----:B------:R-:W-:Y:S01]  /*03d0*/  IMAD.MOV.U32 R2, RZ, RZ, R8 ;  /* 0x000000ffff027224 */ /* 0x000fe200078e0008 */
[----:B------:R-:W-:-:S03]  /*03e0*/  IABS R8, R11 ;  /* 0x0000000b00087213 */ /* 0x000fc60000000000 */
[----:B------:R-:W-:Y:S02]  /*03f0*/  IMAD R5, R2, R7, RZ ;  /* 0x0000000702057224 */ /* 0x000fe400078e02ff */
[----:B------:R-:W-:Y:S02]  /*0400*/  IMAD.MOV.U32 R2, RZ, RZ, RZ ;  /* 0x000000ffff027224 */ /* 0x000fe400078e00ff */
[----:B------:R-:W-:Y:S02]  /*0410*/  IMAD.MOV R0, RZ, RZ, -R8 ;  /* 0x000000ffff007224 */ /* 0x000fe400078e0a08 */
[----:B------:R-:W-:Y:S01]  /*0420*/  IMAD.HI.U32 R2, R3, R5, R2 ;  /* 0x0000000503027227 */ /* 0x000fe200078e0002 */
[----:B------:R-:W-:-:S04]  /*0430*/  LOP3.LUT R3, R4, R11, RZ, 0x3c, !PT ;  /* 0x0000000b04037212 */ /* 0x000fc800078e3cff */
[----:B------:R-:W-:Y:S01]  /*0440*/  ISETP.GE.AND P2, PT, R3, RZ, PT ;  /* 0x000000ff0300720c */ /* 0x000fe20003f46270 */
[----:B------:R-:W-:-:S04]  /*0450*/  IMAD.HI.U32 R2, R2, R9, RZ ;  /* 0x0000000902027227 */ /* 0x000fc800078e00ff */
[----:B------:R-:W-:-:S05]  /*0460*/  IMAD R0, R2, R0, R9 ;  /* 0x0000000002007224 */ /* 0x000fca00078e0209 */
[----:B------:R-:W-:-:S13]  /*0470*/  ISETP.GT.U32.AND P1, PT, R7, R0, PT ;  /* 0x000000000700720c */ /* 0x000fda0003f24070 */
[----:B------:R-:W-:Y:S02]  /*0480*/  @!P1 IMAD.IADD R0, R0, 0x1, -R7 ;  /* 0x0000000100009824 */ /* 0x000fe400078e0a07 */
[----:B------:R-:W-:Y:S01]  /*0490*/  @!P1 VIADD R2, R2, 0x1 ;  /* 0x0000000102029836 */ /* 0x000fe20000000000 */
[----:B------:R-:W-:Y:S02]  /*04a0*/  ISETP.NE.AND P1, PT, R11, RZ, PT ;  /* 0x000000ff0b00720c */ /* 0x000fe40003f25270 */
[----:B------:R-:W-:Y:S02]  /*04b0*/  ISETP.GE.U32.AND P0, PT, R0, R7, PT ;  /* 0x000000070000720c */ /* 0x000fe40003f06070 */
[----:B------:R-:W0:Y:S11]  /*04c0*/  S2R R0, SR_TID.X ;  /* 0x0000000000007919 */ /* 0x000e360000002100 */
[----:B------:R-:W-:Y:S01]  /*04d0*/  @P0 VIADD R2, R2, 0x1 ;  /* 0x0000000102020836 */ /* 0x000fe20000000000 */
[----:B------:R-:W-:-:S03]  /*04e0*/  PLOP3.LUT P0, PT, PT, PT, UP0, 0x80, 0x0 ;  /* 0x000000000000781c */ /* 0x000fc60003f0f008 */
[----:B------:R-:W-:-:S04]  /*04f0*/  IMAD.MOV.U32 R3, RZ, RZ, R2 ;  /* 0x000000ffff037224 */ /* 0x000fc800078e0002 */
[----:B------:R-:W-:Y:S01]  /*0500*/  @!P2 IMAD.MOV R3, RZ, RZ, -R3 ;  /* 0x000000ffff03a224 */ /* 0x000fe200078e0a03 */
[----:B------:R-:W-:-:S05]  /*0510*/  @!P1 LOP3.LUT R3, RZ, R11, RZ, 0x33, !PT ;  /* 0x0000000bff039212 */ /* 0x000fca00078e33ff */
[----:B------:R-:W-:Y:S02]  /*0520*/  IMAD.MOV R2, RZ, RZ, -R3 ;  /* 0x000000ffff027224 */ /* 0x000fe400078e0a03 */
[----:B------:R-:W-:Y:S02]  /*0530*/  IMAD.SHL.U32 R3, R3, 0x40, RZ ;  /* 0x0000004003037824 */ /* 0x000fe400078e00ff */
[----:B------:R-:W-:Y:S01]  /*0540*/  IMAD R2, R11, R2, R4 ;  /* 0x000000020b027224 */ /* 0x000fe200078e0204 */
[----:B0-----:R-:W-:-:S03]  /*0550*/  LOP3.LUT R5, R0, 0x3f, RZ, 0xc0, !PT ;  /* 0x0000003f00057812 */ /* 0x001fc600078ec0ff */
[----:B------:R-:W-:Y:S01]  /*0560*/  IMAD.IADD R2, R6, 0x1, R2 ;  /* 0x0000000106027824 */ /* 0x000fe200078e0202 */
[----:B------:R-:W-:-:S03]  /*0570*/  SHF.R.U32.HI R82, RZ, 0x6, R0 ;  /* 0x00000006ff527819 */ /* 0x000fc60000011600 */
[----:B------:R-:W-:Y:S01]  /*0580*/  IMAD R2, R2, 0x40, R5 ;  /* 0x0000004002027824 */ /* 0x000fe200078e0205 */
[----:B------:R-:W-:Y:S01]  /*0590*/  SGXT.U32 R82, R82, 0x1 ;  /* 0x000000015252781a */ /* 0x000fe20000000000 */
[----:B------:R-:W-:Y:S06]  /*05a0*/  @P0 BRA `(.L_x_0) ;  /* 0x0000000000180947 */ /* 0x000fec0003800000 */
[----:B------:R-:W-:Y:S01]  /*05b0*/  IMAD.SHL.U32 R4, R0, 0x80, RZ ;  /* 0x0000008000047824 */ /* 0x000fe200078e00ff */
[----:B------:R-:W-:Y:S02]  /*05c0*/  CS2R R24, SRZ ;  /* 0x0000000000187805 */ /* 0x000fe4000001ff00 */
[----:B------:R-:W-:Y:S02]  /*05d0*/  CS2R R26, SRZ ;  /* 0x00000000001a7805 */ /* 0x000fe4000001ff00 */
[----:B------:R-:W-:Y:S02]  /*05e0*/  CS2R R28, SRZ ;  /* 0x00000000001c7805 */ /* 0x000fe4000001ff00 */
[----:B------:R-:W-:Y:S01]  /*05f0*/  CS2R R30, SRZ ;  /* 0x00000000001e7805 */ /* 0x000fe2000001ff00 */
[----:B------:R-:W-:Y:S06]  /*0600*/  BRA `(.L_x_1) ;  /* 0x0000004400247947 */ /* 0x000fec0003800000 */
.L_x_0:
[----:B------:R-:W-:Y:S01]  /*0610*/  IABS R11, R22 ;  /* 0x00000016000b7213 */ /* 0x000fe20000000000 */
[----:B------:R-:W-:Y:S01]  /*0620*/  UIADD3 UR9, UR13, 0x2000, URZ ;  /* 0x000020000d097890 */ /* 0x000fe2000fffe03f */
[----:B------:R-:W-:Y:S01]  /*0630*/  IABS R27, R23 ;  /* 0x00000017001b7213 */ /* 0x000fe20000000000 */
[----:B------:R-:W-:Y:S01]  /*0640*/  USHF.R.U32.HI UR8, URZ, 0x4, UR13 ;  /* 0x000000043f087899 */ /* 0x000fe2000801160d */
[----:B------:R-:W0:Y:S01]  /*0650*/  I2F.RP R8, R11 ;  /* 0x0000000b00087306 */ /* 0x000e220000209400 */
[----:B------:R-:W-:Y:S01]  /*0660*/  LOP3.LUT R29, R3, UR4, RZ, 0xfc, !PT ;  /* 0x00000004031d7c12 */ /* 0x000fe2000f8efcff */
[----:B------:R-:W-:Y:S01]  /*0670*/  ULDC UR4, c[0x0][0x240] ;  /* 0x0000900000047ab9 */ /* 0x000fe20000000800 */
[----:B------:R-:W-:Y:S01]  /*0680*/  ISETP.GE.AND P3, PT, R2, RZ, PT ;  /* 0x000000ff0200720c */ /* 0x000fe20003f66270 */
[----:B------:R-:W-:Y:S01]  /*0690*/  USHF.R.U32.HI UR9, URZ, 0x4, UR9 ;  /* 0x000000043f097899 */ /* 0x000fe20008011609 */
[C---:B------:R-:W-:Y:S01]  /*06a0*/  LOP3.LUT R15, R29.reuse, 0xd, RZ, 0xfc, !PT ;  /* 0x0000000d1d0f7812 */ /* 0x040fe200078efcff */
[----:B------:R-:W-:Y:S01]  /*06b0*/  ULDC UR10, c[0x0][0x23c] ;  /* 0x00008f00000a7ab9 */ /* 0x000fe20000000800 */
[C---:B------:R-:W-:Y:S01]  /*06c0*/  LOP3.LUT R31, R29.reuse, 0xa, RZ, 0xfc, !PT ;  /* 0x0000000a1d1f7812 */ /* 0x040fe200078efcff */
[----:B------:R-:W1:Y:S01]  /*06d0*/  I2F.RP R9, R27 ;  /* 0x0000001b00097306 */ /* 0x000e620000209400 */
[----:B------:R-:W-:Y:S01]  /*06e0*/  IABS R14, R15 ;  /* 0x0000000f000e7213 */ /* 0x000fe20000000000 */
[----:B------:R-:W-:Y:S01]  /*06f0*/  USHF.R.S32.HI UR7, URZ, 0x1f, UR6 ;  /* 0x0000001f3f077899 */ /* 0x000fe20008011406 */
[----:B------:R-:W-:Y:S01]  /*0700*/  IABS R16, R31 ;  /* 0x0000001f00107213 */ /* 0x000fe20000000000 */
[----:B------:R-:W-:Y:S01]  /*0710*/  USHF.L.U32 UR54, UR10, 0x7, URZ ;  /* 0x000000070a367899 */ /* 0x000fe2000800063f */
[C---:B------:R-:W-:Y:S01]  /*0720*/  LOP3.LUT R32, R29.reuse, 0x9, RZ, 0xfc, !PT ;  /* 0x000000091d207812 */ /* 0x040fe200078efcff */
[----:B------:R-:W-:Y:S01]  /*0730*/  USGXT.U32 UR8, UR8, 0xe ;  /* 0x0000000e0808789a */ /* 0x000fe20008000000 */
[C---:B------:R-:W-:Y:S01]  /*0740*/  LOP3.LUT R33, R29.reuse, 0x8, RZ, 0xfc, !PT ;  /* 0x000000081d217812 */ /* 0x040fe200078efcff */
[----:B0-----:R-:W0:Y:S01]  /*0750*/  MUFU.RCP R8, R8 ;  /* 0x0000000800087308 */ /* 0x001e220000001000 */
[C---:B------:R-:W-:Y:S01]  /*0760*/  LOP3.LUT R34, R29.reuse, 0x7, RZ, 0xfc, !PT ;  /* 0x000000071d227812 */ /* 0x040fe200078efcff */
[----:B------:R-:W-:Y:S01]  /*0770*/  ULEA.HI UR7, UR7, UR6, URZ, 0x7 ;  /* 0x0000000607077291 */ /* 0x000fe2000f8f383f */
[----:B------:R-:W-:Y:S01]  /*0780*/  IABS R18, R33 ;  /* 0x0000002100127213 */ /* 0x000fe20000000000 */
[----:B------:R-:W-:Y:S01]  /*0790*/  UIADD3 UR6, UP0, UR8, 0x2, URZ ;  /* 0x0000000208067890 */ /* 0x000fe2000ff1e03f */
[----:B------:R-:W-:Y:S01]  /*07a0*/  IABS R20, R34 ;  /* 0x0000002200147213 */ /* 0x000fe20000000000 */
[----:B------:R-:W-:Y:S01]  /*07b0*/  ULDC UR11, c[0x0][0x238] ;  /* 0x00008e00000b7ab9 */ /* 0x000fe20000000800 */
[C---:B------:R-:W-:Y:S01]  /*07c0*/  LOP3.LUT R35, R29.reuse, 0x6, RZ, 0xfc, !PT ;  /* 0x000000061d237812 */ /* 0x040fe200078efcff */
[----:B-1----:R-:W1:Y:S01]  /*07d0*/  MUFU.RCP R9, R9 ;  /* 0x0000000900097308 */ /* 0x002e620000001000 */
[C---:B------:R-:W-:Y:S01]  /*07e0*/  LOP3.LUT R36, R29.reuse, 0x5, RZ, 0xfc, !PT ;  /* 0x000000051d247812 */ /* 0x040fe200078efcff */
[----:B------:R-:W-:Y:S01]  /*07f0*/  USHF.R.S32.HI UR14, URZ, 0x7, UR7 ;  /* 0x000000073f0e7899 */ /* 0x000fe20008011407 */
[----:B------:R-:W-:Y:S01]  /*0800*/  LOP3.LUT R37, R29, 0x4, RZ, 0xfc, !PT ;  /* 0x000000041d257812 */ /* 0x000fe200078efcff */
[----:B------:R-:W-:Y:S01]  /*0810*/  USHF.L.U32 UR55, UR11, 0x7, URZ ;  /* 0x000000070b377899 */ /* 0x000fe2000800063f */
[----:B------:R-:W-:-:S02]  /*0820*/  IABS R24, R36 ;  /* 0x0000002400187213 */ /* 0x000fc40000000000 */
[C---:B------:R-:W-:Y:S01]  /*0830*/  LOP3.LUT R38, R29.reuse, 0x3, RZ, 0xfc, !PT ;  /* 0x000000031d267812 */ /* 0x040fe200078efcff */
[----:B0-----:R-:W-:Y:S01]  /*0840*/  VIADD R4, R8, 0xffffffe ;  /* 0x0ffffffe08047836 */ /* 0x001fe20000000000 */
[----:B------:R-:W-:Y:S02]  /*0850*/  IABS R8, R2 ;  /* 0x0000000200087213 */ /* 0x000fe40000000000 */
[C---:B------:R-:W-:Y:S01]  /*0860*/  LOP3.LUT R39, R29.reuse, 0x2, RZ, 0xfc, !PT ;  /* 0x000000021d277812 */ /* 0x040fe200078efcff */
[----:B------:R0:W2:Y:S01]  /*0870*/  F2I.FTZ.U32.TRUNC.NTZ R5, R4 ;  /* 0x0000000400057305 */ /* 0x0000a2000021f000 */
[----:B------:R-:W-:Y:S02]  /*0880*/  LOP3.LUT R40, R29, 0x1, RZ, 0xfc, !PT ;  /* 0x000000011d287812 */ /* 0x000fe400078efcff */
[----:B------:R-:W-:Y:S01]  /*0890*/  IABS R26, R39 ;  /* 0x00000027001a7213 */ /* 0x000fe20000000000 */
[----:B-1----:R-:W-:Y:S01]  /*08a0*/  VIADD R6, R9, 0xffffffe ;  /* 0x0ffffffe09067836 */ /* 0x002fe20000000000 */
[----:B------:R-:W-:-:S02]  /*08b0*/  LOP3.LUT R9, R29, 0xf, RZ, 0xfc, !PT ;  /* 0x0000000f1d097812 */ /* 0x000fc400078efcff */
[----:B------:R-:W-:Y:S01]  /*08c0*/  IABS R28, R40 ;  /* 0x00000028001c7213 */ /* 0x000fe20000000000 */
[----:B------:R1:W3:Y:S01]  /*08d0*/  F2I.FTZ.U32.TRUNC.NTZ R7, R6 ;  /* 0x0000000600077305 */ /* 0x0002e2000021f000 */
[----:B0-----:R-:W-:Y:S01]  /*08e0*/  IMAD.MOV.U32 R4, RZ, RZ, RZ ;  /* 0x000000ffff047224 */ /* 0x001fe200078e00ff */
[----:B------:R-:W-:Y:S02]  /*08f0*/  ISETP.GE.AND P5, PT, R9, RZ, PT ;  /* 0x000000ff0900720c */ /* 0x000fe40003fa6270 */
[----:B------:R-:W-:Y:S02]  /*0900*/  IABS R30, R29 ;  /* 0x0000001d001e7213 */ /* 0x000fe40000000000 */
[----:B------:R-:W-:Y:S01]  /*0910*/  LOP3.LUT R83, R0, 0x7f, RZ, 0xc0, !PT ;  /* 0x0000007f00537812 */ /* 0x000fe200078ec0ff */
[--C-:B--2---:R-:W-:Y:S01]  /*0920*/  IMAD.MOV R10, RZ, RZ, -R5.reuse ;  /* 0x000000ffff0a7224 */ /* 0x104fe200078e0a05 */
[C---:B------:R-:W-:Y:S01]  /*0930*/  LOP3.LUT R41, R82.reuse, 0x22, RZ, 0xfc, !PT ;  /* 0x0000002252297812 */ /* 0x040fe200078efcff */
[----:B-1----:R-:W-:Y:S01]  /*0940*/  IMAD.MOV.U32 R6, RZ, RZ, RZ ;  /* 0x000000ffff067224 */ /* 0x002fe200078e00ff */
[----:B------:R-:W-:Y:S01]  /*0950*/  LOP3.LUT R42, R82, 0x24, RZ, 0xfc, !PT ;  /* 0x00000024522a7812 */ /* 0x000fe200078efcff */
[----:B------:R-:W-:Y:S01]  /*0960*/  IMAD R13, R10, R11, RZ ;  /* 0x0000000b0a0d7224 */ /* 0x000fe200078e02ff */
[----:B------:R-:W-:Y:S01]  /*0970*/  LOP3.LUT R43, R82, 0x26, RZ, 0xfc, !PT ;  /* 0x00000026522b7812 */ /* 0x000fe200078efcff */
[----:B------:R-:W-:Y:S01]  /*0980*/  IMAD R83, R83, UR10, RZ ;  /* 0x0000000a53537c24 */ /* 0x000fe2000f8e02ff */
[----:B------:R-:W-:Y:S01]  /*0990*/  USGXT.U32 UR10, UR9, 0xe ;  /* 0x0000000e090a789a */ /* 0x000fe20008000000 */
[----:B------:R-:W-:Y:S01]  /*09a0*/  IMAD.HI.U32 R5, R5, R13, R4 ;  /* 0x0000000d05057227 */ /* 0x000fe200078e0004 */
[----:B------:R-:W-:-:S02]  /*09b0*/  LOP3.LUT R13, R29, 0xe, RZ, 0xfc, !PT ;  /* 0x0000000e1d0d7812 */ /* 0x000fc400078efcff */
[----:B------:R-:W-:Y:S01]  /*09c0*/  UIADD3 UR18, UP1, UR10, 0x2, URZ ;  /* 0x000000020a127890 */ /* 0x000fe2000ff3e03f */
[----:B---3--:R-:W-:Y:S01]  /*09d0*/  IMAD.MOV R10, RZ, RZ, -R7 ;  /* 0x000000ffff0a7224 */ /* 0x008fe200078e0a07 */
[----:B------:R-:W-:Y:S01]  /*09e0*/  IABS R12, R13 ;  /* 0x0000000d000c7213 */ /* 0x000fe20000000000 */
[----:B------:R-:W-:Y:S01]  /*09f0*/  IMAD.HI.U32 R5, R5, R8, RZ ;  /* 0x0000000805057227 */ /* 0x000fe200078e00ff */
[----:B------:R-:W-:Y:S02]  /*0a00*/  ISETP.GE.AND P2, PT, R13, RZ, PT ;  /* 0x000000ff0d00720c */ /* 0x000fe40003f46270 */
[----:B------:R-:W-:Y:S01]  /*0a10*/  LOP3.LUT R13, R29, 0xc, RZ, 0xfc, !PT ;  /* 0x0000000c1d0d7812 */ /* 0x000fe200078efcff */
[----:B------:R-:W-:Y:S01]  /*0a20*/  IMAD.MOV R5, RZ, RZ, -R5 ;  /* 0x000000ffff057224 */ /* 0x000fe200078e0a05 */
[C---:B------:R-:W-:Y:S01]  /*0a30*/  LOP3.LUT R44, R82.reuse, 0x28, RZ, 0xfc, !PT ;  /* 0x00000028522c7812 */ /* 0x040fe200078efcff */
[----:B------:R-:W-:Y:S01]  /*0a40*/  IMAD R41, R41, UR11, RZ ;  /* 0x0000000b29297c24 */ /* 0x000fe2000f8e02ff */
[C---:B------:R-:W-:Y:S01]  /*0a50*/  LOP3.LUT R45, R82.reuse, 0x2a, RZ, 0xfc, !PT ;  /* 0x0000002a522d7812 */ /* 0x040fe200078efcff */
[C---:B------:R-:W-:Y:S01]  /*0a60*/  IMAD R4, R11.reuse, R5, R8 ;  /* 0x000000050b047224 */ /* 0x040fe200078e0208 */
[----:B------:R-:W-:Y:S01]  /*0a70*/  LOP3.LUT R46, R82, 0x2c, RZ, 0xfc, !PT ;  /* 0x0000002c522e7812 */ /* 0x000fe200078efcff */
[----:B------:R-:W-:Y:S01]  /*0a80*/  IMAD R5, R10, R27, RZ ;  /* 0x0000001b0a057224 */ /* 0x000fe200078e02ff */
[----:B------:R-:W-:Y:S01]  /*0a90*/  IABS R10, R9 ;  /* 0x00000009000a7213 */ /* 0x000fe20000000000 */
[----:B------:R-:W-:Y:S01]  /*0aa0*/  IMAD R42, R42, UR11, RZ ;  /* 0x0000000b2a2a7c24 */ /* 0x000fe2000f8e02ff */
[----:B------:R-:W-:Y:S01]  /*0ab0*/  ISETP.GT.U32.AND P0, PT, R11, R4, PT ;  /* 0x000000040b00720c */ /* 0x000fe20003f04070 */
[----:B------:R-:W-:Y:S01]  /*0ac0*/  IMAD.HI.U32 R7, R7, R5, R6 ;  /* 0x0000000507077227 */ /* 0x000fe200078e0006 */
[----:B------:R-:W-:-:S02]  /*0ad0*/  LOP3.LUT R47, R82, 0x30, RZ, 0xfc, !PT ;  /* 0x00000030522f7812 */ /* 0x000fc400078efcff */
[C---:B------:R-:W-:Y:S01]  /*0ae0*/  LOP3.LUT R48, R82.reuse, 0x32, RZ, 0xfc, !PT ;  /* 0x0000003252307812 */ /* 0x040fe200078efcff */
[----:B------:R-:W-:Y:S01]  /*0af0*/  IMAD R43, R43, UR11, RZ ;  /* 0x0000000b2b2b7c24 */ /* 0x000fe2000f8e02ff */
[C---:B------:R-:W-:Y:S01]  /*0b00*/  LOP3.LUT R49, R82.reuse, 0x34, RZ, 0xfc, !PT ;  /* 0x0000003452317812 */ /* 0x040fe200078efcff */
[----:B------:R-:W-:Y:S01]  /*0b10*/  IMAD.HI.U32 R5, R7, R10, RZ ;  /* 0x0000000a07057227 */ /* 0x000fe200078e00ff */
[C---:B------:R-:W-:Y:S02]  /*0b20*/  LOP3.LUT R50, R82.reuse, 0x36, RZ, 0xfc, !PT ;  /* 0x0000003652327812 */ /* 0x040fe400078efcff */
[C---:B------:R-:W-:Y:S01]  /*0b30*/  LOP3.LUT R51, R82.reuse, 0x38, RZ, 0xfc, !PT ;  /* 0x0000003852337812 */ /* 0x040fe200078efcff */
[----:B------:R-:W-:Y:S01]  /*0b40*/  IMAD.MOV R5, RZ, RZ, -R5 ;  /* 0x000000ffff057224 */ /* 0x000fe200078e0a05 */
[----:B------:R-:W-:Y:S01]  /*0b50*/  LOP3.LUT R52, R82, 0x3a, RZ, 0xfc, !PT ;  /* 0x0000003a52347812 */ /* 0x000fe200078efcff */
[----:B------:R-:W-:Y:S01]  /*0b60*/  @!P0 IMAD.IADD R4, R4, 0x1, -R11 ;  /* 0x0000000104048824 */ /* 0x000fe200078e0a0b */
[----:B------:R-:W-:Y:S01]  /*0b70*/  ISETP.GE.AND P0, PT, R15, RZ, PT ;  /* 0x000000ff0f00720c */ /* 0x000fe20003f06270 */
[----:B------:R-:W-:Y:S01]  /*0b80*/  IMAD R5, R27, R5, R10 ;  /* 0x000000051b057224 */ /* 0x000fe200078e020a */
[----:B------:R-:W-:Y:S01]  /*0b90*/  LOP3.LUT R15, R29, 0xb, RZ, 0xfc, !PT ;  /* 0x0000000b1d0f7812 */ /* 0x000fe200078efcff */
[----:B------:R-:W-:Y:S01]  /*0ba0*/  IMAD.HI.U32 R6, R7, R12, RZ ;  /* 0x0000000c07067227 */ /* 0x000fe200078e00ff */
[----:B------:R-:W-:-:S02]  /*0bb0*/  ISETP.GT.U32.AND P1, PT, R11, R4, PT ;  /* 0x000000040b00720c */ /* 0x000fc40003f24070 */
[----:B------:R-:W-:Y:S01]  /*0bc0*/  ISETP.GT.U32.AND P4, PT, R27, R5, PT ;  /* 0x000000051b00720c */ /* 0x000fe20003f84070 */
[----:B------:R-:W-:Y:S01]  /*0bd0*/  IMAD.HI.U32 R8, R7, R14, RZ ;  /* 0x0000000e07087227 */ /* 0x000fe200078e00ff */
[C---:B------:R-:W-:Y:S02]  /*0be0*/  LOP3.LUT R53, R82.reuse, 0x3c, RZ, 0xfc, !PT ;  /* 0x0000003c52357812 */ /* 0x040fe400078efcff */
[C---:B------:R-:W-:Y:S01]  /*0bf0*/  LOP3.LUT R54, R82.reuse, 0x40, RZ, 0xfc, !PT ;  /* 0x0000004052367812 */ /* 0x040fe200078efcff */
[----:B------:R-:W-:Y:S01]  /*0c00*/  IMAD.MOV R6, RZ, RZ, -R6 ;  /* 0x000000ffff067224 */ /* 0x000fe200078e0a06 */
[C---:B------:R-:W-:Y:S01]  /*0c10*/  LOP3.LUT R55, R82.reuse, 0x42, RZ, 0xfc, !PT ;  /* 0x0000004252377812 */ /* 0x040fe200078efcff */
[----:B------:R-:W-:Y:S01]  /*0c20*/  IMAD.MOV R10, RZ, RZ, -R8 ;  /* 0x000000ffff0a7224 */ /* 0x000fe200078e0a08 */
[----:B------:R-:W-:Y:S01]  /*0c30*/  LOP3.LUT R56, R82, 0x44, RZ, 0xfc, !PT ;  /* 0x0000004452387812 */ /* 0x000fe200078efcff */
[----:B------:R-:W-:Y:S01]  /*0c40*/  IMAD R8, R27, R6, R12 ;  /* 0x000000061b087224 */ /* 0x000fe200078e020c */
[----:B------:R-:W-:Y:S01]  /*0c50*/  IABS R12, R13 ;  /* 0x0000000d000c7213 */ /* 0x000fe20000000000 */
[----:B------:R-:W-:Y:S01]  /*0c60*/  @!P1 IMAD.IADD R4, R4, 0x1, -R11 ;  /* 0x0000000104049824 */ /* 0x000fe200078e0a0b */
[----:B------:R-:W-:Y:S01]  /*0c70*/  ISETP.NE.AND P1, PT, R22, RZ, PT ;  /* 0x000000ff1600720c */ /* 0x000fe20003f25270 */
[----:B------:R-:W-:Y:S01]  /*0c80*/  @!P4 IMAD.IADD R5, R5, 0x1, -R27 ;  /* 0x000000010505c824 */ /* 0x000fe200078e0a1b */
[----:B------:R-:W-:Y:S01]  /*0c90*/  ISETP.GT.U32.AND P4, PT, R27, R8, PT ;  /* 0x000000081b00720c */ /* 0x000fe20003f84070 */
[----:B------:R-:W-:Y:S01]  /*0ca0*/  IMAD.MOV.U32 R6, RZ, RZ, R4 ;  /* 0x000000ffff067224 */ /* 0x000fe200078e0004 */
[----:B------:R-:W-:Y:S01]  /*0cb0*/  LOP3.LUT R57, R82, 0x46, RZ, 0xfc, !PT ;  /* 0x0000004652397812 */ /* 0x000fe200078efcff */
[----:B------:R-:W-:Y:S01]  /*0cc0*/  IMAD.HI.U32 R4, R7, R12, RZ ;  /* 0x0000000c07047227 */ /* 0x000fe200078e00ff */
[----:B------:R-:W-:-:S02]  /*0cd0*/  ISETP.GT.U32.AND P6, PT, R27, R5, PT ;  /* 0x000000051b00720c */ /* 0x000fc40003fc4070 */
[C---:B------:R-:W-:Y:S01]  /*0ce0*/  LOP3.LUT R58, R82.reuse, 0x48, RZ, 0xfc, !PT ;  /* 0x00000048523a7812 */ /* 0x040fe200078efcff */
[----:B------:R-:W-:Y:S01]  /*0cf0*/  IMAD.MOV R4, RZ, RZ, -R4 ;  /* 0x000000ffff047224 */ /* 0x000fe200078e0a04 */
[C---:B------:R-:W-:Y:S01]  /*0d00*/  LOP3.LUT R59, R82.reuse, 0x4a, RZ, 0xfc, !PT ;  /* 0x0000004a523b7812 */ /* 0x040fe200078efcff */
[C---:B------:R-:W-:Y:S01]  /*0d10*/  IMAD R10, R27.reuse, R10, R14 ;  /* 0x0000000a1b0a7224 */ /* 0x040fe200078e020e */
[----:B------:R-:W-:Y:S01]  /*0d20*/  IABS R14, R15 ;  /* 0x0000000f000e7213 */ /* 0x000fe20000000000 */
[C---:B------:R-:W-:Y:S01]  /*0d30*/  IMAD R4, R27.reuse, R4, R12 ;  /* 0x000000041b047224 */ /* 0x040fe200078e020c */
[----:B------:R-:W-:Y:S01]  /*0d40*/  LOP3.LUT R60, R82, 0x4c, RZ, 0xfc, !PT ;  /* 0x0000004c523c7812 */ /* 0x000fe200078efcff */
[----:B------:R-:W-:Y:S01]  /*0d50*/  @!P3 IMAD.MOV R6, RZ, RZ, -R6 ;  /* 0x000000ffff06b224 */ /* 0x000fe200078e0a06 */
[C---:B------:R-:W-:Y:S01]  /*0d60*/  ISETP.GT.U32.AND P3, PT, R27.reuse, R10, PT ;  /* 0x0000000a1b00720c */ /* 0x040fe20003f64070 */
[--C-:B------:R-:W-:Y:S01]  /*0d70*/  @!P4 IMAD.IADD R8, R8, 0x1, -R27.reuse ;  /* 0x000000010808c824 */ /* 0x100fe200078e0a1b */
[----:B------:R-:W-:Y:S01]  /*0d80*/  ISETP.GT.U32.AND P4, PT, R27, R4, PT ;  /* 0x000000041b00720c */ /* 0x000fe20003f84070 */
[----:B------:R-:W-:Y:S01]  /*0d90*/  @!P6 IMAD.IADD R5, R5, 0x1, -R27 ;  /* 0x000000010505e824 */ /* 0x000fe200078e0a1b */
[----:B------:R-:W-:Y:S01]  /*0da0*/  @!P1 LOP3.LUT R6, RZ, R22, RZ, 0x33, !PT ;  /* 0x00000016ff069212 */ /* 0x000fe200078e33ff */
[----:B------:R-:W-:Y:S01]  /*0db0*/  IMAD.HI.U32 R9, R7, R14, RZ ;  /* 0x0000000e07097227 */ /* 0x000fe200078e00ff */
[----:B------:R-:W-:-:S02]  /*0dc0*/  ISETP.GT.U32.AND P6, PT, R27, R8, PT ;  /* 0x000000081b00720c */ /* 0x000fc40003fc4070 */
[----:B------:R-:W-:Y:S01]  /*0dd0*/  ISETP.GE.AND P1, PT, R13, RZ, PT ;  /* 0x000000ff0d00720c */ /* 0x000fe20003f26270 */
[----:B------:R-:W-:Y:S01]  /*0de0*/  IMAD.HI.U32 R11, R7, R16, RZ ;  /* 0x00000010070b7227 */ /* 0x000fe200078e00ff */
[----:B------:R-:W-:Y:S02]  /*0df0*/  IABS R22, R35 ;  /* 0x0000002300167213 */ /* 0x000fe40000000000 */
[----:B------:R-:W-:Y:S01]  /*0e00*/  LOP3.LUT R61, R82, 0x50, RZ, 0xfc, !PT ;  /* 0x00000050523d7812 */ /* 0x000fe200078efcff */
[--C-:B------:R-:W-:Y:S01]  /*0e10*/  @!P3 IMAD.IADD R10, R10, 0x1, -R27.reuse ;  /* 0x000000010a0ab824 */ /* 0x100fe200078e0a1b */
[----:B------:R-:W-:Y:S01]  /*0e20*/  ISETP.GE.AND P3, PT, R15, RZ, PT ;  /* 0x000000ff0f00720c */ /* 0x000fe20003f66270 */
[----:B------:R-:W-:Y:S01]  /*0e30*/  @!P4 IMAD.IADD R4, R4, 0x1, -R27 ;  /* 0x000000010404c824 */ /* 0x000fe200078e0a1b */
[----:B------:R-:W-:Y:S01]  /*0e40*/  LOP3.LUT R62, R82, 0x52, RZ, 0xfc, !PT ;  /* 0x00000052523e7812 */ /* 0x000fe200078efcff */
[----:B------:R-:W-:Y:S01]  /*0e50*/  IMAD.MOV R9, RZ, RZ, -R9 ;  /* 0x000000ffff097224 */ /* 0x000fe200078e0a09 */
[C---:B------:R-:W-:Y:S01]  /*0e60*/  ISETP.GT.U32.AND P4, PT, R27.reuse, R10, PT ;  /* 0x0000000a1b00720c */ /* 0x040fe20003f84070 */
[----:B------:R-:W-:Y:S01]  /*0e70*/  @!P6 IMAD.IADD R8, R8, 0x1, -R27 ;  /* 0x000000010808e824 */ /* 0x000fe200078e0a1b */
[C---:B------:R-:W-:Y:S01]  /*0e80*/  ISETP.GT.U32.AND P6, PT, R27.reuse, R4, PT ;  /* 0x000000041b00720c */ /* 0x040fe20003fc4070 */
[----:B------:R-:W-:Y:S01]  /*0e90*/  IMAD.MOV R11, RZ, RZ, -R11 ;  /* 0x000000ffff0b7224 */ /* 0x000fe200078e0a0b */
[C---:B------:R-:W-:Y:S01]  /*0ea0*/  LOP3.LUT R63, R82.reuse, 0x54, RZ, 0xfc, !PT ;  /* 0x00000054523f7812 */ /* 0x040fe200078efcff */
[C---:B------:R-:W-:Y:S01]  /*0eb0*/  IMAD R12, R27.reuse, R9, R14 ;  /* 0x000000091b0c7224 */ /* 0x040fe200078e020e */
[C---:B------:R-:W-:Y:S01]  /*0ec0*/  LOP3.LUT R64, R82.reuse, 0x56, RZ, 0xfc, !PT ;  /* 0x0000005652407812 */ /* 0x040fe200078efcff */
[----:B------:R-:W-:Y:S01]  /*0ed0*/  IMAD R13, R27, R11, R16 ;  /* 0x0000000b1b0d7224 */ /* 0x000fe200078e0210 */
[----:B------:R-:W-:Y:S01]  /*0ee0*/  IABS R16, R32 ;  /* 0x0000002000107213 */ /* 0x000fe20000000000 */
[----:B------:R-:W-:Y:S01]  /*0ef0*/  IMAD.HI.U32 R11, R7, R18, RZ ;  /* 0x00000012070b7227 */ /* 0x000fe200078e00ff */
[----:B------:R-:W-:-:S02]  /*0f00*/  LOP3.LUT R65, R82, 0x58, RZ, 0xfc, !PT ;  /* 0x0000005852417812 */ /* 0x000fc400078efcff */
[----:B------:R-:W-:Y:S01]  /*0f10*/  LOP3.LUT R66, R82, 0x5a, RZ, 0xfc, !PT ;  /* 0x0000005a52427812 */ /* 0x000fe200078efcff */
[--C-:B------:R-:W-:Y:S01]  /*0f20*/  @!P4 IMAD.IADD R10, R10, 0x1, -R27.reuse ;  /* 0x000000010a0ac824 */ /* 0x100fe200078e0a1b */
[C---:B------:R-:W-:Y:S01]  /*0f30*/  ISETP.GT.U32.AND P4, PT, R27.reuse, R12, PT ;  /* 0x0000000c1b00720c */ /* 0x040fe20003f84070 */
[----:B------:R-:W-:Y:S01]  /*0f40*/  @!P6 IMAD.IADD R4, R4, 0x1, -R27 ;  /* 0x000000010404e824 */ /* 0x000fe200078e0a1b */
[----:B------:R-:W-:Y:S01]  /*0f50*/  ISETP.GT.U32.AND P6, PT, R27, R13, PT ;  /* 0x0000000d1b00720c */ /* 0x000fe20003fc4070 */
[C---:B------:R-:W-:Y:S01]  /*0f60*/  IMAD.HI.U32 R9, R7.reuse, R16, RZ ;  /* 0x0000001007097227 */ /* 0x040fe200078e00ff */
[C---:B------:R-:W-:Y:S02]  /*0f70*/  LOP3.LUT R67, R82.reuse, 0x5c, RZ, 0xfc, !PT ;  /* 0x0000005c52437812 */ /* 0x040fe400078efcff */
[C---:B------:R-:W-:Y:S01]  /*0f80*/  LOP3.LUT R68, R82.reuse, 0x60, RZ, 0xfc, !PT ;  /* 0x0000006052447812 */ /* 0x040fe200078efcff */
[----:B------:R-:W-:Y:S01]  /*0f90*/  IMAD.HI.U32 R14, R7, R20, RZ ;  /* 0x00000014070e7227 */ /* 0x000fe200078e00ff */
[----:B------:R-:W-:-:S02]  /*0fa0*/  LOP3.LUT R69, R82, 0x62, RZ, 0xfc, !PT ;  /* 0x0000006252457812 */ /* 0x000fc400078efcff */
[C---:B------:R-:W-:Y:S01]  /*0fb0*/  LOP3.LUT R70, R82.reuse, 0x64, RZ, 0xfc, !PT ;  /* 0x0000006452467812 */ /* 0x040fe200078efcff */
[----:B------:R-:W-:Y:S01]  /*0fc0*/  IMAD.MOV R15, RZ, RZ, -R9 ;  /* 0x000000ffff0f7224 */ /* 0x000fe200078e0a09 */
[C---:B------:R-:W-:Y:S01]  /*0fd0*/  LOP3.LUT R71, R82.reuse, 0x66, RZ, 0xfc, !PT ;  /* 0x0000006652477812 */ /* 0x040fe200078efcff */
[----:B------:R-:W-:Y:S01]  /*0fe0*/  IMAD.MOV R17, RZ, RZ, -R11 ;  /* 0x000000ffff117224 */ /* 0x000fe200078e0a0b */
[C---:B------:R-:W-:Y:S01]  /*0ff0*/  LOP3.LUT R72, R82.reuse, 0x68, RZ, 0xfc, !PT ;  /* 0x0000006852487812 */ /* 0x040fe200078efcff */
[----:B------:R-:W-:Y:S01]  /*1000*/  IMAD.MOV R19, RZ, RZ, -R14 ;  /* 0x000000ffff137224 */ /* 0x000fe200078e0a0e */
[C---:B------:R-:W-:Y:S01]  /*1010*/  LOP3.LUT R73, R82.reuse, 0x6a, RZ, 0xfc, !PT ;  /* 0x0000006a52497812 */ /* 0x040fe200078efcff */
[C---:B------:R-:W-:Y:S01]  /*1020*/  IMAD R14, R27.reuse, R15, R16 ;  /* 0x0000000f1b0e7224 */ /* 0x040fe200078e0210 */
[C---:B------:R-:W-:Y:S01]  /*1030*/  LOP3.LUT R74, R82.reuse, 0x6c, RZ, 0xfc, !PT ;  /* 0x0000006c524a7812 */ /* 0x040fe200078efcff */
[C---:B------:R-:W-:Y:S01]  /*1040*/  IMAD R15, R27.reuse, R17, R18 ;  /* 0x000000111b0f7224 */ /* 0x040fe200078e0212 */
[----:B------:R-:W-:Y:S01]  /*1050*/  LOP3.LUT R75, R82, 0x70, RZ, 0xfc, !PT ;  /* 0x00000070524b7812 */ /* 0x000fe200078efcff */
[--C-:B------:R-:W-:Y:S01]  /*1060*/  @!P4 IMAD.IADD R12, R12, 0x1, -R27.reuse ;  /* 0x000000010c0cc824 */ /* 0x100fe200078e0a1b */
[----:B------:R-:W-:Y:S01]  /*1070*/  ISETP.GT.U32.AND P4, PT, R27, R14, PT ;  /* 0x0000000e1b00720c */ /* 0x000fe20003f84070 */
[----:B------:R-:W-:Y:S01]  /*1080*/  @!P6 IMAD.IADD R13, R13, 0x1, -R27 ;  /* 0x000000010d0de824 */ /* 0x000fe200078e0a1b */
[----:B------:R-:W-:Y:S01]  /*1090*/  ISETP.GT.U32.AND P6, PT, R27, R15, PT ;  /* 0x0000000f1b00720c */ /* 0x000fe20003fc4070 */
[----:B------:R-:W-:Y:S01]  /*10a0*/  IMAD.HI.U32 R9, R7, R22, RZ ;  /* 0x0000001607097227 */ /* 0x000fe200078e00ff */
[----:B------:R-:W-:-:S02]  /*10b0*/  LOP3.LUT R76, R82, 0x72, RZ, 0xfc, !PT ;  /* 0x00000072524c7812 */ /* 0x000fc400078efcff */
[C---:B------:R-:W-:Y:S01]  /*10c0*/  LOP3.LUT R77, R82.reuse, 0x74, RZ, 0xfc, !PT ;  /* 0x00000074524d7812 */ /* 0x040fe200078efcff */
[----:B------:R-:W-:Y:S01]  /*10d0*/  IMAD.MOV R9, RZ, RZ, -R9 ;  /* 0x000000ffff097224 */ /* 0x000fe200078e0a09 */
[C---:B------:R-:W-:Y:S01]  /*10e0*/  LOP3.LUT R78, R82.reuse, 0x76, RZ, 0xfc, !PT ;  /* 0x00000076524e7812 */ /* 0x040fe200078efcff */
[C---:B------:R-:W-:Y:S01]  /*10f0*/  IMAD R16, R27.reuse, R19, R20 ;  /* 0x000000131b107224 */ /* 0x040fe200078e0214 */
[----:B------:R-:W-:Y:S01]  /*1100*/  LOP3.LUT R79, R82, 0x78, RZ, 0xfc, !PT ;  /* 0x00000078524f7812 */ /* 0x000fe200078efcff */
[C---:B------:R-:W-:Y:S01]  /*1110*/  IMAD R18, R27.reuse, R9, R22 ;  /* 0x000000091b127224 */ /* 0x040fe200078e0216 */
[----:B------:R-:W-:Y:S01]  /*1120*/  IABS R22, R37 ;  /* 0x0000002500167213 */ /* 0x000fe20000000000 */
[--C-:B------:R-:W-:Y:S01]  /*1130*/  @!P4 IMAD.IADD R14, R14, 0x1, -R27.reuse ;  /* 0x000000010e0ec824 */ /* 0x100fe200078e0a1b */
[----:B------:R-:W-:Y:S01]  /*1140*/  ISETP.GT.U32.AND P4, PT, R27, R16, PT ;  /* 0x000000101b00720c */ /* 0x000fe20003f84070 */
[----:B------:R-:W-:Y:S01]  /*1150*/  @!P6 IMAD.IADD R15, R15, 0x1, -R27 ;  /* 0x000000010f0fe824 */ /* 0x000fe200078e0a1b */
[----:B------:R-:W-:Y:S01]  /*1160*/  ISETP.GT.U32.AND P6, PT, R27, R18, PT ;  /* 0x000000121b00720c */ /* 0x000fe20003fc4070 */
[----:B------:R-:W-:Y:S01]  /*1170*/  IMAD.HI.U32 R11, R7, R24, RZ ;  /* 0x00000018070b7227 */ /* 0x000fe200078e00ff */
[----:B------:R-:W-:-:S02]  /*1180*/  LOP3.LUT R80, R82, 0x7a, RZ, 0xfc, !PT ;  /* 0x0000007a52507812 */ /* 0x000fc400078efcff */
[----:B------:R-:W-:Y:S01]  /*1190*/  LOP3.LUT R81, R82, 0x7c, RZ, 0xfc, !PT ;  /* 0x0000007c52517812 */ /* 0x000fe200078efcff */
[----:B------:R-:W-:Y:S01]  /*11a0*/  IMAD.MOV R11, RZ, RZ, -R11 ;  /* 0x000000ffff0b7224 */ /* 0x000fe200078e0a0b */
[C---:B------:R-:W-:Y:S01]  /*11b0*/  LEA.HI R84, R0.reuse, 0x7e, RZ, 0x1a ;  /* 0x0000007e00547811 */ /* 0x040fe200078fd0ff */
[----:B------:R-:W-:Y:S01]  /*11c0*/  IMAD.HI.U32 R9, R7, R22, RZ ;  /* 0x0000001607097227 */ /* 0x000fe200078e00ff */
[C---:B------:R-:W-:Y:S02]  /*11d0*/  LEA.HI R85, R0.reuse, 0x6e, RZ, 0x1a ;  /* 0x0000006e00557811 */ /* 0x040fe400078fd0ff */
[----:B------:R-:W-:Y:S01]  /*11e0*/  LEA.HI R88, R0, 0x5e, RZ, 0x1a ;  /* 0x0000005e00587811 */ /* 0x000fe200078fd0ff */
[C---:B------:R-:W-:Y:S01]  /*11f0*/  IMAD R20, R27.reuse, R11, R24 ;  /* 0x0000000b1b147224 */ /* 0x040fe200078e0218 */
[----:B------:R-:W-:Y:S01]  /*1200*/  IABS R24, R38 ;  /* 0x0000002600187213 */ /* 0x000fe20000000000 */
[--C-:B------:R-:W-:Y:S01]  /*1210*/  @!P4 IMAD.IADD R16, R16, 0x1, -R27.reuse ;  /* 0x000000011010c824 */ /* 0x100fe200078e0a1b */
[----:B------:R-:W-:Y:S01]  /*1220*/  LEA.HI R89, R0, 0x4e, RZ, 0x1a ;  /* 0x0000004e00597811 */ /* 0x000fe200078fd0ff */
[----:B------:R-:W-:Y:S01]  /*1230*/  @!P6 IMAD.IADD R18, R18, 0x1, -R27 ;  /* 0x000000011212e824 */ /* 0x000fe200078e0a1b */
[----:B------:R-:W-:Y:S01]  /*1240*/  ISETP.GT.U32.AND P4, PT, R27, R20, PT ;  /* 0x000000141b00720c */ /* 0x000fe20003f84070 */
[----:B------:R-:W-:Y:S01]  /*1250*/  IMAD.HI.U32 R11, R7, R24, RZ ;  /* 0x00000018070b7227 */ /* 0x000fe200078e00ff */
[----:B------:R-:W-:-:S02]  /*1260*/  ISETP.GT.U32.AND P6, PT, R27, R12, PT ;  /* 0x0000000c1b00720c */ /* 0x000fc40003fc4070 */
[----:B------:R-:W-:Y:S01]  /*1270*/  LEA.HI R90, R0, 0x3e, RZ, 0x1a ;  /* 0x0000003e005a7811 */ /* 0x000fe200078fd0ff */
[----:B------:R-:W-:-:S04]  /*1280*/  IMAD.HI.U32 R17, R7, R26, RZ ;  /* 0x0000001a07117227 */ /* 0x000fc800078e00ff */
[----:B------:R-:W-:Y:S02]  /*1290*/  IMAD.MOV R9, RZ, RZ, -R9 ;  /* 0x000000ffff097224 */ /* 0x000fe400078e0a09 */
[----:B------:R-:W-:Y:S02]  /*12a0*/  IMAD.MOV R11, RZ, RZ, -R11 ;  /* 0x000000ffff0b7224 */ /* 0x000fe400078e0a0b */
[----:B------:R-:W-:-:S04]  /*12b0*/  IMAD.HI.U32 R19, R7, R28, RZ ;  /* 0x0000001c07137227 */ /* 0x000fc800078e00ff */
[----:B------:R-:W-:Y:S02]  /*12c0*/  IMAD.MOV R17, RZ, RZ, -R17 ;  /* 0x000000ffff117224 */ /* 0x000fe400078e0a11 */
[----:B------:R-:W-:Y:S01]  /*12d0*/  @!P4 IMAD.IADD R20, R20, 0x1, -R27 ;  /* 0x000000011414c824 */ /* 0x000fe200078e0a1b */
[----:B------:R-:W-:Y:S01]  /*12e0*/  ISETP.GT.U32.AND P4, PT, R27, R13, PT ;  /* 0x0000000d1b00720c */ /* 0x000fe20003f84070 */
[----:B------:R-:W-:-:S04]  /*12f0*/  IMAD.HI.U32 R7, R7, R30, RZ ;  /* 0x0000001e07077227 */ /* 0x000fc800078e00ff */
[----:B------:R-:W-:Y:S01]  /*1300*/  @!P6 IMAD.IADD R12, R12, 0x1, -R27 ;  /* 0x000000010c0ce824 */ /* 0x000fe200078e0a1b */
[C---:B------:R-:W-:Y:S01]  /*1310*/  ISETP.GT.U32.AND P6, PT, R27.reuse, R15, PT ;  /* 0x0000000f1b00720c */ /* 0x040fe20003fc4070 */
[C---:B------:R-:W-:Y:S02]  /*1320*/  IMAD R21, R27.reuse, R9, R22 ;  /* 0x000000091b157224 */ /* 0x040fe400078e0216 */
[C---:B------:R-:W-:Y:S02]  /*1330*/  IMAD R22, R27.reuse, R11, R24 ;  /* 0x0000000b1b167224 */ /* 0x040fe400078e0218 */
[----:B------:R-:W-:Y:S02]  /*1340*/  IMAD R24, R27, R17, R26 ;  /* 0x000000111b187224 */ /* 0x000fe400078e021a */
[----:B------:R-:W-:Y:S02]  /*1350*/  IMAD.MOV R26, RZ, RZ, -R7 ;  /* 0x000000ffff1a7224 */ /* 0x000fe400078e0a07 */
[----:B------:R-:W-:-:S02]  /*1360*/  IMAD.MOV.U32 R7, RZ, RZ, R5 ;  /* 0x000000ffff077224 */ /* 0x000fc400078e0005 */
[----:B------:R-:W-:Y:S02]  /*1370*/  IMAD.MOV.U32 R11, RZ, RZ, R4 ;  /* 0x000000ffff0b7224 */ /* 0x000fe400078e0004 */
[----:B------:R-:W-:Y:S01]  /*1380*/  @!P5 IMAD.MOV R7, RZ, RZ, -R7 ;  /* 0x000000ffff07d224 */ /* 0x000fe200078e0a07 */
[C---:B------:R-:W-:Y:S01]  /*1390*/  ISETP.GT.U32.AND P5, PT, R27.reuse, R14, PT ;  /* 0x0000000e1b00720c */ /* 0x040fe20003fa4070 */
[----:B------:R-:W-:Y:S01]  /*13a0*/  @!P0 IMAD.MOV R10, RZ, RZ, -R10 ;  /* 0x000000ffff0a8224 */ /* 0x000fe200078e0a0a */
[C---:B------:R-:W-:Y:S01]  /*13b0*/  ISETP.GT.U32.AND P0, PT, R27.reuse, R16, PT ;  /* 0x000000101b00720c */ /* 0x040fe20003f04070 */
[----:B------:R-:W-:Y:S01]  /*13c0*/  @!P1 IMAD.MOV R11, RZ, RZ, -R11 ;  /* 0x000000ffff0b9224 */ /* 0x000fe200078e0a0b */
[C---:B------:R-:W-:Y:S01]  /*13d0*/  ISETP.GT.U32.AND P1, PT, R27.reuse, R18, PT ;  /* 0x000000121b00720c */ /* 0x040fe20003f24070 */
[----:B------:R-:W-:Y:S01]  /*13e0*/  @!P3 IMAD.MOV R12, RZ, RZ, -R12 ;  /* 0x000000ffff0cb224 */ /* 0x000fe200078e0a0c */
[----:B------:R-:W-:Y:S01]  /*13f0*/  ISETP.GT.U32.AND P3, PT, R27, R21, PT ;  /* 0x000000151b00720c */ /* 0x000fe20003f64070 */
[--C-:B------:R-:W-:Y:S01]  /*1400*/  @!P4 IMAD.IADD R13, R13, 0x1, -R27.reuse ;  /* 0x000000010d0dc824 */ /* 0x100fe200078e0a1b */
[----:B------:R-:W-:Y:S01]  /*1410*/  ISETP.GT.U32.AND P4, PT, R27, R22, PT ;  /* 0x000000161b00720c */ /* 0x000fe20003f84070 */
[----:B------:R-:W-:Y:S01]  /*1420*/  @!P6 IMAD.IADD R15, R15, 0x1, -R27 ;  /* 0x000000010f0fe824 */ /* 0x000fe200078e0a1b */
[----:B------:R-:W-:Y:S01]  /*1430*/  ISETP.GT.U32.AND P6, PT, R27, R24, PT ;  /* 0x000000181b00720c */ /* 0x000fe20003fc4070 */
[----:B------:R-:W-:-:S02]  /*1440*/  IMAD.MOV R19, RZ, RZ, -R19 ;  /* 0x000000ffff137224 */ /* 0x000fc400078e0a13 */
[C---:B------:R-:W-:Y:S02]  /*1450*/  IMAD R26, R27.reuse, R26, R30 ;  /* 0x0000001a1b1a7224 */ /* 0x040fe400078e021e */
[C---:B------:R-:W-:Y:S02]  /*1460*/  IMAD R25, R27.reuse, R19, R28 ;  /* 0x000000131b197224 */ /* 0x040fe400078e021c */
[--C-:B------:R-:W-:Y:S01]  /*1470*/  @!P5 IMAD.IADD R14, R14, 0x1, -R27.reuse ;  /* 0x000000010e0ed824 */ /* 0x100fe200078e0a1b */
[C---:B------:R-:W-:Y:S01]  /*1480*/  ISETP.GT.U32.AND P5, PT, R27.reuse, R26, PT ;  /* 0x0000001a1b00720c */ /* 0x040fe20003fa4070 */
[--C-:B------:R-:W-:Y:S01]  /*1490*/  @!P0 IMAD.IADD R16, R16, 0x1, -R27.reuse ;  /* 0x0000000110108824 */ /* 0x100fe200078e0a1b */
[----:B------:R-:W-:Y:S01]  /*14a0*/  ISETP.GT.U32.AND P0, PT, R27, R25, PT ;  /* 0x000000191b00720c */ /* 0x000fe20003f04070 */
[--C-:B------:R-:W-:Y:S01]  /*14b0*/  @!P1 IMAD.IADD R18, R18, 0x1, -R27.reuse ;  /* 0x0000000112129824 */ /* 0x100fe200078e0a1b */
[----:B------:R-:W-:Y:S01]  /*14c0*/  ISETP.GE.AND P1, PT, R31, RZ, PT ;  /* 0x000000ff1f00720c */ /* 0x000fe20003f26270 */
[--C-:B------:R-:W-:Y:S01]  /*14d0*/  @!P3 IMAD.IADD R21, R21, 0x1, -R27.reuse ;  /* 0x000000011515b824 */ /* 0x100fe200078e0a1b */
[----:B------:R-:W-:Y:S01]  /*14e0*/  ISETP.GE.AND P3, PT, R32, RZ, PT ;  /* 0x000000ff2000720c */ /* 0x000fe20003f66270 */
[--C-:B------:R-:W-:Y:S01]  /*14f0*/  @!P4 IMAD.IADD R22, R22, 0x1, -R27.reuse ;  /* 0x000000011616c824 */ /* 0x100fe200078e0a1b */
[----:B------:R-:W-:Y:S01]  /*1500*/  ISETP.GE.AND P4, PT, R33, RZ, PT ;  /* 0x000000ff2100720c */ /* 0x000fe20003f86270 */
[----:B------:R-:W-:Y:S01]  /*1510*/  @!P6 IMAD.IADD R24, R24, 0x1, -R27 ;  /* 0x000000011818e824 */ /* 0x000fe200078e0a1b */
[----:B------:R-:W-:Y:S01]  /*1520*/  ISETP.GE.AND P6, PT, R35, RZ, PT ;  /* 0x000000ff2300720c */ /* 0x000fe20003fc6270 */
[----:B------:R-:W-:-:S02]  /*1530*/  IMAD.MOV.U32 R17, RZ, RZ, R14 ;  /* 0x000000ffff117224 */ /* 0x000fc400078e000e */
[----:B------:R-:W-:Y:S01]  /*1540*/  @!P5 IMAD.IADD R26, R26, 0x1, -R27 ;  /* 0x000000011a1ad824 */ /* 0x000fe200078e0a1b */
[----:B------:R-:W-:Y:S01]  /*1550*/  ISETP.GE.AND P5, PT, R34, RZ, PT ;  /* 0x000000ff2200720c */ /* 0x000fe20003fa6270 */
[----:B------:R-:W-:Y:S02]  /*1560*/  IMAD.MOV.U32 R19, RZ, RZ, R15 ;  /* 0x000000ffff137224 */ /* 0x000fe400078e000f */
[----:B------:R-:W-:Y:S01]  /*1570*/  IMAD.MOV.U32 R9, RZ, RZ, R8 ;  /* 0x000000ffff097224 */ /* 0x000fe200078e0008 */
[----:B------:R-:W0:Y:S01]  /*1580*/  LDC.64 R14, c[0x0][0x218] ;  /* 0x00008600ff0e7b82 */ /* 0x000e220000000a00 */
[----:B------:R-:W-:Y:S01]  /*1590*/  @!P0 IMAD.IADD R25, R25, 0x1, -R27 ;  /* 0x0000000119198824 */ /* 0x000fe200078e0a1b */
[C---:B------:R-:W-:Y:S01]  /*15a0*/  ISETP.GT.U32.AND P0, PT, R27.reuse, R21, PT ;  /* 0x000000151b00720c */ /* 0x040fe20003f04070 */
[----:B------:R-:W-:Y:S01]  /*15b0*/  @!P1 IMAD.MOV R13, RZ, RZ, -R13 ;  /* 0x000000ffff0d9224 */ /* 0x000fe200078e0a0d */
        /* <DEDUP_REMOVED lines=9> */
[----:B------:R-:W-:-:S02]  /*1650*/  IMAD.SHL.U32 R4, R0, 0x80, RZ ;  /* 0x0000008000047824 */ /* 0x000fc400078e00ff */
[----:B------:R-:W-:Y:S02]  /*1660*/  IMAD.SHL.U32 R8, R0, 0x10, RZ ;  /* 0x0000001000087824 */ /* 0x000fe400078e00ff */
[----:B------:R-:W-:Y:S01]  /*1670*/  @!P5 IMAD.MOV R16, RZ, RZ, -R16 ;  /* 0x000000ffff10d224 */ /* 0x000fe200078e0a10 */
[----:B------:R-:W-:Y:S01]  /*1680*/  LOP3.LUT R5, R4, 0x1f80, RZ, 0xc0, !PT ;  /* 0x00001f8004057812 */ /* 0x000fe200078ec0ff */
[--C-:B------:R-:W-:Y:S01]  /*1690*/  @!P0 IMAD.IADD R21, R21, 0x1, -R27.reuse ;  /* 0x0000000115158824 */ /* 0x100fe200078e0a1b */
[----:B------:R-:W-:Y:S01]  /*16a0*/  ISETP.GE.AND P5, PT, R36, RZ, PT ;  /* 0x000000ff2400720c */ /* 0x000fe20003fa6270 */
        /* <DEDUP_REMOVED lines=8> */
[----:B------:R-:W-:Y:S01]  /*1730*/  @!P6 IMAD.IADD R25, R25, 0x1, -R27 ;  /* 0x000000011919e824 */ /* 0x000fe200078e0a1b */
[----:B------:R-:W-:Y:S01]  /*1740*/  LOP3.LUT R5, R5, 0x70, R8, 0xf8, !PT ;  /* 0x0000007005057812 */ /* 0x000fe200078ef808 */
[----:B------:R-:W-:Y:S01]  /*1750*/  IMAD R44, R44, UR11, RZ ;  /* 0x0000000b2c2c7c24 */ /* 0x000fe2000f8e02ff */
[----:B------:R-:W-:Y:S01]  /*1760*/  ISETP.GE.AND P2, PT, R29, RZ, PT ;  /* 0x000000ff1d00720c */ /* 0x000fe20003f46270 */
[----:B------:R-:W-:Y:S01]  /*1770*/  @!P5 IMAD.MOV R20, RZ, RZ, -R20 ;  /* 0x000000ffff14d224 */ /* 0x000fe200078e0a14 */
[----:B------:R-:W-:Y:S01]  /*1780*/  ISETP.NE.AND P6, PT, R23, RZ, PT ;  /* 0x000000ff1700720c */ /* 0x000fe20003fc5270 */
[----:B------:R-:W-:Y:S01]  /*1790*/  @!P0 IMAD.MOV R21, RZ, RZ, -R21 ;  /* 0x000000ffff158224 */ /* 0x000fe200078e0a15 */
[----:B------:R-:W-:Y:S01]  /*17a0*/  LOP3.LUT R8, RZ, R23, RZ, 0x33, !PT ;  /* 0x00000017ff087212 */ /* 0x000fe200078e33ff */
[----:B------:R-:W-:Y:S01]  /*17b0*/  @!P1 IMAD.MOV R22, RZ, RZ, -R22 ;  /* 0x000000ffff169224 */ /* 0x000fe200078e0a16 */
[----:B------:R-:W-:Y:S01]  /*17c0*/  LOP3.LUT R36, R82, 0x16, RZ, 0xfc, !PT ;  /* 0x0000001652247812 */ /* 0x000fe200078efcff */
[----:B------:R-:W-:Y:S01]  /*17d0*/  @!P3 IMAD.MOV R24, RZ, RZ, -R24 ;  /* 0x000000ffff18b224 */ /* 0x000fe200078e0a18 */
[C---:B------:R-:W-:Y:S01]  /*17e0*/  SEL R7, R8.reuse, R7, !P6 ;  /* 0x0000000708077207 */ /* 0x040fe20007000000 */
[----:B------:R-:W-:Y:S01]  /*17f0*/  @!P4 IMAD.MOV R25, RZ, RZ, -R25 ;  /* 0x000000ffff19c224 */ /* 0x000fe200078e0a19 */
[----:B------:R-:W-:Y:S01]  /*1800*/  SEL R11, R8, R11, !P6 ;  /* 0x0000000b080b7207 */ /* 0x000fe20007000000 */
[----:B------:R-:W-:Y:S01]  /*1810*/  IMAD R36, R36, UR11, RZ ;  /* 0x0000000b24247c24 */ /* 0x000fe2000f8e02ff */
[C---:B------:R-:W-:Y:S01]  /*1820*/  SEL R9, R8.reuse, R9, !P6 ;  /* 0x0000000908097207 */ /* 0x040fe20007000000 */
[----:B------:R-:W-:Y:S01]  /*1830*/  IMAD R7, R7, UR4, RZ ;  /* 0x0000000407077c24 */ /* 0x000fe2000f8e02ff */
[C---:B------:R-:W-:Y:S01]  /*1840*/  SEL R10, R8.reuse, R10, !P6 ;  /* 0x0000000a080a7207 */ /* 0x040fe20007000000 */
[----:B------:R-:W-:Y:S01]  /*1850*/  @!P2 IMAD.MOV R26, RZ, RZ, -R26 ;  /* 0x000000ffff1aa224 */ /* 0x000fe200078e0a1a */
[C---:B------:R-:W-:Y:S01]  /*1860*/  SEL R13, R8.reuse, R13, !P6 ;  /* 0x0000000d080d7207 */ /* 0x040fe20007000000 */
[----:B------:R-:W-:Y:S01]  /*1870*/  IMAD R11, R11, UR4, RZ ;  /* 0x000000040b0b7c24 */ /* 0x000fe2000f8e02ff */
[----:B0-----:R-:W-:Y:S01]  /*1880*/  IADD3 R23, P0, R7, R14, RZ ;  /* 0x0000000e07177210 */ /* 0x001fe20007f1e0ff */
[----:B------:R-:W-:Y:S01]  /*1890*/  IMAD R9, R9, UR4, RZ ;  /* 0x0000000409097c24 */ /* 0x000fe2000f8e02ff */
[C---:B------:R-:W-:Y:S01]  /*18a0*/  SEL R12, R8.reuse, R12, !P6 ;  /* 0x0000000c080c7207 */ /* 0x040fe20007000000 */
[----:B------:R-:W-:Y:S01]  /*18b0*/  IMAD R13, R13, UR4, RZ ;  /* 0x000000040d0d7c24 */ /* 0x000fe2000f8e02ff */
[C---:B------:R-:W-:Y:S01]  /*18c0*/  SEL R17, R8.reuse, R17, !P6 ;  /* 0x0000001108117207 */ /* 0x040fe20007000000 */
[----:B------:R-:W-:Y:S01]  /*18d0*/  IMAD R45, R45, UR11, RZ ;  /* 0x0000000b2d2d7c24 */ /* 0x000fe2000f8e02ff */
[----:B------:R-:W-:Y:S01]  /*18e0*/  SEL R19, R8, R19, !P6 ;  /* 0x0000001308137207 */ /* 0x000fe20007000000 */
[----:B------:R-:W-:Y:S01]  /*18f0*/  IMAD R29, R12, UR4, RZ ;  /* 0x000000040c1d7c24 */ /* 0x000fe2000f8e02ff */
[C---:B------:R-:W-:Y:S01]  /*1900*/  SEL R16, R8.reuse, R16, !P6 ;  /* 0x0000001008107207 */ /* 0x040fe20007000000 */
[----:B------:R-:W-:Y:S01]  /*1910*/  IMAD R17, R17, UR4, RZ ;  /* 0x0000000411117c24 */ /* 0x000fe2000f8e02ff */
[C---:B------:R-:W-:Y:S01]  /*1920*/  SEL R18, R8.reuse, R18, !P6 ;  /* 0x0000001208127207 */ /* 0x040fe20007000000 */
[----:B------:R-:W-:Y:S01]  /*1930*/  IMAD R19, R19, UR4, RZ ;  /* 0x0000000413137c24 */ /* 0x000fe2000f8e02ff */
[----:B------:R-:W-:Y:S01]  /*1940*/  SEL R20, R8, R20, !P6 ;  /* 0x0000001408147207 */ /* 0x000fe20007000000 */
[----:B------:R-:W-:Y:S01]  /*1950*/  IMAD R31, R16, UR4, RZ ;  /* 0x00000004101f7c24 */ /* 0x000fe2000f8e02ff */
[----:B------:R-:W-:Y:S01]  /*1960*/  SEL R21, R8, R21, !P6 ;  /* 0x0000001508157207 */ /* 0x000fe20007000000 */
[----:B------:R-:W-:Y:S01]  /*1970*/  IMAD R33, R18, UR4, RZ ;  /* 0x0000000412217c24 */ /* 0x000fe2000f8e02ff */
[----:B------:R-:W-:Y:S01]  /*1980*/  SEL R22, R8, R22, !P6 ;  /* 0x0000001608167207 */ /* 0x000fe20007000000 */
[----:B------:R-:W-:Y:S01]  /*1990*/  IMAD R46, R46, UR11, RZ ;  /* 0x0000000b2e2e7c24 */ /* 0x000fe2000f8e02ff */
[C---:B------:R-:W-:Y:S01]  /*19a0*/  SEL R24, R8.reuse, R24, !P6 ;  /* 0x0000001808187207 */ /* 0x040fe20007000000 */
[----:B------:R-:W-:Y:S01]  /*19b0*/  IMAD R47, R47, UR11, RZ ;  /* 0x0000000b2f2f7c24 */ /* 0x000fe2000f8e02ff */
[----:B------:R-:W-:Y:S01]  /*19c0*/  SEL R25, R8, R25, !P6 ;  /* 0x0000001908197207 */ /* 0x000fe20007000000 */
[----:B------:R-:W-:Y:S01]  /*19d0*/  IMAD R35, R22, UR4, RZ ;  /* 0x0000000416237c24 */ /* 0x000fe2000f8e02ff */
[----:B------:R-:W-:Y:S01]  /*19e0*/  SEL R8, R8, R26, !P6 ;  /* 0x0000001a08087207 */ /* 0x000fe20007000000 */
[----:B------:R-:W-:Y:S01]  /*19f0*/  IMAD R37, R24, UR4, RZ ;  /* 0x0000000418257c24 */ /* 0x000fe2000f8e02ff */
[----:B------:R-:W-:Y:S01]  /*1a00*/  R2UR UR52, R23 ;  /* 0x00000000173472ca */ /* 0x000fe200000e0000 */
[----:B------:R-:W-:Y:S01]  /*1a10*/  IMAD R23, R10, UR4, RZ ;  /* 0x000000040a177c24 */ /* 0x000fe2000f8e02ff */
[-C--:B------:R-:W-:Y:S01]  /*1a20*/  IADD3 R26, P1, R11, R14.reuse, RZ ;  /* 0x0000000e0b1a7210 */ /* 0x080fe20007f3e0ff */
[----:B------:R-:W-:Y:S01]  /*1a30*/  IMAD R25, R25, UR4, RZ ;  /* 0x0000000419197c24 */ /* 0x000fe2000f8e02ff */
[-C--:B------:R-:W-:Y:S01]  /*1a40*/  IADD3 R10, P6, R9, R14.reuse, RZ ;  /* 0x0000000e090a7210 */ /* 0x080fe20007fde0ff */
[----:B------:R-:W-:Y:S01]  /*1a50*/  IMAD R8, R8, UR4, RZ ;  /* 0x0000000408087c24 */ /* 0x000fe2000f8e02ff */
[----:B------:R-:W-:Y:S01]  /*1a60*/  R2UR UR49, R26 ;  /* 0x000000001a3172ca */ /* 0x000fe200000e0000 */
[----:B------:R-:W-:Y:S01]  /*1a70*/  IMAD R48, R48, UR11, RZ ;  /* 0x0000000b30307c24 */ /* 0x000fe2000f8e02ff */
[----:B------:R-:W-:Y:S01]  /*1a80*/  R2UR UR51, R10 ;  /* 0x000000000a3372ca */ /* 0x000fe200000e0000 */
[----:B------:R-:W-:Y:S01]  /*1a90*/  IMAD R49, R49, UR11, RZ ;  /* 0x0000000b31317c24 */ /* 0x000fe2000f8e02ff */
[-C--:B------:R-:W-:Y:S01]  /*1aa0*/  IADD3 R27, P2, R23, R14.reuse, RZ ;  /* 0x0000000e171b7210 */ /* 0x080fe20007f5e0ff */
[----:B------:R-:W-:Y:S01]  /*1ab0*/  IMAD R50, R50, UR11, RZ ;  /* 0x0000000b32327c24 */ /* 0x000fe2000f8e02ff */
[----:B------:R-:W-:Y:S01]  /*1ac0*/  SHF.R.S32.HI R26, RZ, 0x1f, R23 ;  /* 0x0000001fff1a7819 */ /* 0x000fe20000011417 */
[----:B------:R-:W-:Y:S01]  /*1ad0*/  IMAD R51, R51, UR11, RZ ;  /* 0x0000000b33337c24 */ /* 0x000fe2000f8e02ff */
[-C--:B------:R-:W-:Y:S01]  /*1ae0*/  IADD3 R10, P4, R13, R14.reuse, RZ ;  /* 0x0000000e0d0a7210 */ /* 0x080fe20007f9e0ff */
[----:B------:R-:W-:Y:S01]  /*1af0*/  IMAD R52, R52, UR11, RZ ;  /* 0x0000000b34347c24 */ /* 0x000fe2000f8e02ff */
[----:B------:R-:W-:Y:S01]  /*1b00*/  SHF.R.S32.HI R28, RZ, 0x1f, R7 ;  /* 0x0000001fff1c7819 */ /* 0x000fe20000011407 */
[----:B------:R-:W-:Y:S01]  /*1b10*/  IMAD.X R26, R26, 0x1, R15, P2 ;  /* 0x000000011a1a7824 */ /* 0x000fe200010e060f */
[----:B------:R-:W-:Y:S01]  /*1b20*/  R2UR UR47, R10 ;  /* 0x000000000a2f72ca */ /* 0x000fe200000e0000 */
[----:B------:R-:W-:Y:S01]  /*1b30*/  IMAD R53, R53, UR11, RZ ;  /* 0x0000000b35357c24 */ /* 0x000fe2000f8e02ff */
[----:B------:R-:W-:Y:S01]  /*1b40*/  SHF.R.S32.HI R10, RZ, 0x1f, R9 ;  /* 0x0000001fff0a7819 */ /* 0x000fe20000011409 */
[--C-:B------:R-:W-:Y:S01]  /*1b50*/  IMAD.X R28, R28, 0x1, R15.reuse, P0 ;  /* 0x000000011c1c7824 */ /* 0x100fe200000e060f */
[-C--:B------:R-:W-:Y:S01]  /*1b60*/  IADD3 R7, P2, R33, R14.reuse, RZ ;  /* 0x0000000e21077210 */ /* 0x080fe20007f5e0ff */
[----:B------:R-:W-:Y:S01]  /*1b70*/  IMAD R54, R54, UR11, RZ ;  /* 0x0000000b36367c24 */ /* 0x000fe2000f8e02ff */
[----:B------:R-:W-:Y:S01]  /*1b80*/  R2UR UR50, R27 ;  /* 0x000000001b3272ca */ /* 0x000fe200000e0000 */
[----:B------:R-:W-:Y:S01]  /*1b90*/  IMAD.X R27, R10, 0x1, R15, P6 ;  /* 0x000000010a1b7824 */ /* 0x000fe200030e060f */
[----:B------:R-:W-:Y:S01]  /*1ba0*/  R2UR UR43, R7 ;  /* 0x00000000072b72ca */ /* 0x000fe200000e0000 */
[----:B------:R-:W-:Y:S01]  /*1bb0*/  IMAD R7, R20, UR4, RZ ;  /* 0x0000000414077c24 */ /* 0x000fe2000f8e02ff */
[-C--:B------:R-:W-:Y:S01]  /*1bc0*/  IADD3 R12, P5, R29, R14.reuse, RZ ;  /* 0x0000000e1d0c7210 */ /* 0x080fe20007fbe0ff */
[----:B------:R-:W-:Y:S01]  /*1bd0*/  IMAD R55, R55, UR11, RZ ;  /* 0x0000000b37377c24 */ /* 0x000fe2000f8e02ff */
[-C--:B------:R-:W-:Y:S01]  /*1be0*/  IADD3 R16, P3, R17, R14.reuse, RZ ;  /* 0x0000000e11107210 */ /* 0x080fe20007f7e0ff */
[----:B------:R-:W-:Y:S01]  /*1bf0*/  IMAD R56, R56, UR11, RZ ;  /* 0x0000000b38387c24 */ /* 0x000fe2000f8e02ff */
[----:B------:R-:W-:Y:S01]  /*1c00*/  SHF.R.S32.HI R10, RZ, 0x1f, R11 ;  /* 0x0000001fff0a7819 */ /* 0x000fe2000001140b */
[----:B------:R-:W-:Y:S01]  /*1c10*/  IMAD R57, R57, UR11, RZ ;  /* 0x0000000b39397c24 */ /* 0x000fe2000f8e02ff */
[----:B------:R-:W-:Y:S01]  /*1c20*/  SHF.R.S32.HI R20, RZ, 0x1f, R17 ;  /* 0x0000001fff147819 */ /* 0x000fe20000011411 */
[----:B------:R-:W-:Y:S01]  /*1c30*/  IMAD R58, R58, UR11, RZ ;  /* 0x0000000b3a3a7c24 */ /* 0x000fe2000f8e02ff */
[----:B------:R-:W-:Y:S01]  /*1c40*/  R2UR UR48, R12 ;  /* 0x000000000c3072ca */ /* 0x000fe200000e0000 */
[--C-:B------:R-:W-:Y:S01]  /*1c50*/  IMAD.X R23, R10, 0x1, R15.reuse, P1 ;  /* 0x000000010a177824 */ /* 0x100fe200008e060f */
[-C--:B------:R-:W-:Y:S01]  /*1c60*/  IADD3 R12, P0, R19, R14.reuse, RZ ;  /* 0x0000000e130c7210 */ /* 0x080fe20007f1e0ff */
[----:B------:R-:W-:Y:S01]  /*1c70*/  IMAD.X R20, R20, 0x1, R15, P3 ;  /* 0x0000000114147824 */ /* 0x000fe200018e060f */
[----:B------:R-:W-:Y:S01]  /*1c80*/  R2UR UR46, R16 ;  /* 0x00000000102e72ca */ /* 0x000fe200000e0000 */
[----:B------:R-:W-:Y:S01]  /*1c90*/  IMAD R59, R59, UR11, RZ ;  /* 0x0000000b3b3b7c24 */ /* 0x000fe2000f8e02ff */
[-C--:B------:R-:W-:Y:S01]  /*1ca0*/  IADD3 R10, P3, R37, R14.reuse, RZ ;  /* 0x0000000e250a7210 */ /* 0x080fe20007f7e0ff */
[----:B------:R-:W-:Y:S01]  /*1cb0*/  IMAD R60, R60, UR11, RZ ;  /* 0x0000000b3c3c7c24 */ /* 0x000fe2000f8e02ff */
[-C--:B------:R-:W-:Y:S01]  /*1cc0*/  IADD3 R16, P1, R7, R14.reuse, RZ ;  /* 0x0000000e07107210 */ /* 0x080fe20007f3e0ff */
[----:B------:R-:W-:Y:S01]  /*1cd0*/  IMAD R61, R61, UR11, RZ ;  /* 0x0000000b3d3d7c24 */ /* 0x000fe2000f8e02ff */
[-C--:B------:R-:W-:Y:S01]  /*1ce0*/  IADD3 R9, P6, R31, R14.reuse, RZ ;  /* 0x0000000e1f097210 */ /* 0x080fe20007fde0ff */
[----:B------:R-:W-:Y:S01]  /*1cf0*/  IMAD R62, R62, UR11, RZ ;  /* 0x0000000b3e3e7c24 */ /* 0x000fe2000f8e02ff */
[----:B------:R-:W-:Y:S01]  /*1d00*/  R2UR UR45, R12 ;  /* 0x000000000c2d72ca */ /* 0x000fe200000e0000 */
[----:B------:R-:W-:Y:S01]  /*1d10*/  IMAD R63, R63, UR11, RZ ;  /* 0x0000000b3f3f7c24 */ /* 0x000fe2000f8e02ff */
[----:B------:R-:W-:Y:S01]  /*1d20*/  SHF.R.S32.HI R12, RZ, 0x1f, R13 ;  /* 0x0000001fff0c7819 */ /* 0x000fe2000001140d */
[----:B------:R-:W-:Y:S01]  /*1d30*/  IMAD R64, R64, UR11, RZ ;  /* 0x0000000b40407c24 */ /* 0x000fe2000f8e02ff */
[----:B------:R-:W-:Y:S01]  /*1d40*/  R2UR UR39, R10 ;  /* 0x000000000a2772ca */ /* 0x000fe200000e0000 */
[----:B------:R-:W-:Y:S01]  /*1d50*/  IMAD R65, R65, UR11, RZ ;  /* 0x0000000b41417c24 */ /* 0x000fe2000f8e02ff */
[----:B------:R-:W-:Y:S01]  /*1d60*/  R2UR UR42, R16 ;  /* 0x00000000102a72ca */ /* 0x000fe200000e0000 */
[----:B------:R-:W-:Y:S01]  /*1d70*/  IMAD R66, R66, UR11, RZ ;  /* 0x0000000b42427c24 */ /* 0x000fe2000f8e02ff */
[----:B------:R-:W-:Y:S01]  /*1d80*/  SHF.R.S32.HI R10, RZ, 0x1f, R19 ;  /* 0x0000001fff0a7819 */ /* 0x000fe20000011413 */
[----:B------:R-:W-:Y:S01]  /*1d90*/  IMAD R67, R67, UR11, RZ ;  /* 0x0000000b43437c24 */ /* 0x000fe2000f8e02ff */
[----:B------:R-:W-:Y:S01]  /*1da0*/  SHF.R.S32.HI R16, RZ, 0x1f, R31 ;  /* 0x0000001fff107819 */ /* 0x000fe2000001141f */
[----:B------:R-:W-:Y:S01]  /*1db0*/  IMAD R68, R68, UR11, RZ ;  /* 0x0000000b44447c24 */ /* 0x000fe2000f8e02ff */
[----:B------:R-:W-:Y:S01]  /*1dc0*/  R2UR UR44, R9 ;  /* 0x00000000092c72ca */ /* 0x000fe200000e0000 */
[----:B------:R-:W-:Y:S01]  /*1dd0*/  IMAD R9, R21, UR4, RZ ;  /* 0x0000000415097c24 */ /* 0x000fe2000f8e02ff */
[----:B------:R-:W-:Y:S01]  /*1de0*/  SHF.R.S32.HI R22, RZ, 0x1f, R29 ;  /* 0x0000001fff167819 */ /* 0x000fe2000001141d */
[--C-:B------:R-:W-:Y:S01]  /*1df0*/  IMAD.X R21, R12, 0x1, R15.reuse, P4 ;  /* 0x000000010c157824 */ /* 0x100fe200020e060f */
[-C--:B------:R-:W-:Y:S01]  /*1e00*/  IADD3 R11, P4, R35, R14.reuse, RZ ;  /* 0x0000000e230b7210 */ /* 0x080fe20007f9e0ff */
[----:B------:R-:W-:Y:S01]  /*1e10*/  IMAD.X R19, R10, 0x1, R15, P0 ;  /* 0x000000010a137824 */ /* 0x000fe200000e060f */
[----:B------:R-:W-:Y:S01]  /*1e20*/  SHF.R.S32.HI R18, RZ, 0x1f, R7 ;  /* 0x0000001fff127819 */ /* 0x000fe20000011407 */
[----:B------:R-:W-:Y:S01]  /*1e30*/  ULDC UR4, c[0x0][0x234] ;  /* 0x00008d0000047ab9 */ /* 0x000fe20000000800 */
[----:B------:R-:W-:Y:S01]  /*1e40*/  SHF.R.S32.HI R34, RZ, 0x1f, R25 ;  /* 0x0000001fff227819 */ /* 0x000fe20000011419 */
[--C-:B------:R-:W-:Y:S01]  /*1e50*/  IMAD.X R16, R16, 0x1, R15.reuse, P6 ;  /* 0x0000000110107824 */ /* 0x100fe200030e060f */
[-C--:B------:R-:W-:Y:S01]  /*1e60*/  IADD3 R17, P0, R25, R14.reuse, RZ ;  /* 0x0000000e19117210 */ /* 0x080fe20007f1e0ff */
[----:B------:R-:W-:Y:S01]  /*1e70*/  IMAD R6, R6, UR4, RZ ;  /* 0x0000000406067c24 */ /* 0x000fe2000f8e02ff */
[----:B------:R-:W-:Y:S01]  /*1e80*/  R2UR UR40, R11 ;  /* 0x000000000b2872ca */ /* 0x000fe200000e0000 */
[--C-:B------:R-:W-:Y:S01]  /*1e90*/  IMAD.X R22, R22, 0x1, R15.reuse, P5 ;  /* 0x0000000116167824 */ /* 0x100fe200028e060f */
[-C--:B------:R-:W-:Y:S01]  /*1ea0*/  IADD3 R13, P5, R9, R14.reuse, RZ ;  /* 0x0000000e090d7210 */ /* 0x080fe20007fbe0ff */
[----:B------:R-:W-:Y:S01]  /*1eb0*/  IMAD.X R11, R18, 0x1, R15, P1 ;  /* 0x00000001120b7824 */ /* 0x000fe200008e060f */
[----:B------:R-:W-:Y:S01]  /*1ec0*/  SHF.R.S32.HI R12, RZ, 0x1f, R33 ;  /* 0x0000001fff0c7819 */ /* 0x000fe20000011421 */
[----:B------:R-:W-:Y:S01]  /*1ed0*/  ULDC.64 UR4, c[0x0][0x210] ;  /* 0x0000840000047ab9 */ /* 0x000fe20000000a00 */
[----:B------:R-:W-:Y:S01]  /*1ee0*/  SHF.R.S32.HI R24, RZ, 0x1f, R9 ;  /* 0x0000001fff187819 */ /* 0x000fe20000011409 */
[--C-:B------:R-:W-:Y:S01]  /*1ef0*/  IMAD.X R18, R34, 0x1, R15.reuse, P0 ;  /* 0x0000000122127824 */ /* 0x100fe200000e060f */
[----:B------:R-:W-:Y:S01]  /*1f00*/  R2UR UR30, R16 ;  /* 0x00000000101e72ca */ /* 0x000fe200000e0000 */
[--C-:B------:R-:W-:Y:S01]  /*1f10*/  IMAD.X R12, R12, 0x1, R15.reuse, P2 ;  /* 0x000000010c0c7824 */ /* 0x100fe200010e060f */
[----:B------:R-:W-:Y:S01]  /*1f20*/  IADD3 R16, P0, R6, UR4, RZ ;  /* 0x0000000406107c10 */ /* 0x000fe2000ff1e0ff */
[----:B------:R-:W-:Y:S01]  /*1f30*/  IMAD.X R10, R24, 0x1, R15, P5 ;  /* 0x00000001180a7824 */ /* 0x000fe200028e060f */
[----:B------:R-:W-:Y:S01]  /*1f40*/  SHF.R.S32.HI R30, RZ, 0x1f, R35 ;  /* 0x0000001fff1e7819 */ /* 0x000fe20000011423 */
[----:B------:R-:W-:Y:S01]  /*1f50*/  UMOV UR4, URZ ;  /* 0x0000003f00047c82 */ /* 0x000fe20008000000 */
[----:B------:R-:W-:Y:S01]  /*1f60*/  SHF.R.S32.HI R32, RZ, 0x1f, R37 ;  /* 0x0000001fff207819 */ /* 0x000fe20000011425 */
[----:B------:R-:W-:Y:S01]  /*1f70*/  UIADD3.X UR9, UR4, 0x40000040, URZ, UP0, !UPT ;  /* 0x4000004004097890 */ /* 0x000fe200087fe43f */
[----:B------:R-:W-:Y:S01]  /*1f80*/  R2UR UR41, R13 ;  /* 0x000000000d2972ca */ /* 0x000fe200000e0000 */
[--C-:B------:R-:W-:Y:S01]  /*1f90*/  IMAD.X R9, R30, 0x1, R15.reuse, P4 ;  /* 0x000000011e097824 */ /* 0x100fe200020e060f */
[----:B------:R-:W-:Y:S01]  /*1fa0*/  IADD3 R13, P6, R8, R14, RZ ;  /* 0x0000000e080d7210 */ /* 0x000fe20007fde0ff */
[----:B------:R-:W-:Y:S01]  /*1fb0*/  IMAD.X R7, R32, 0x1, R15, P3 ;  /* 0x0000000120077824 */ /* 0x000fe200018e060f */
[----:B------:R-:W-:Y:S01]  /*1fc0*/  LEA.HI.X.SX32 R14, R6, UR5, 0x1, P0 ;  /* 0x00000005060e7c11 */ /* 0x000fe200080f0eff */
[----:B------:R-:W-:Y:S01]  /*1fd0*/  UMOV UR5, URZ ;  /* 0x0000003f00057c82 */ /* 0x000fe20008000000 */
[----:B------:R-:W-:Y:S01]  /*1fe0*/  R2UR UR35, R23 ;  /* 0x00000000172372ca */ /* 0x000fe200000e0000 */
[----:B------:R-:W-:Y:S01]  /*1ff0*/  UIADD3.X UR19, UR5, 0x40000040, URZ, UP1, !UPT ;  /* 0x4000004005137890 */ /* 0x000fe20008ffe43f */
[----:B------:R-:W-:-:S02]  /*2000*/  R2UR UR34, R22 ;  /* 0x00000000162272ca */ /* 0x000fc400000e0000 */
[----:B------:R-:W-:Y:S02]  /*2010*/  CS2R R24, SRZ ;  /* 0x0000000000187805 */ /* 0x000fe4000001ff00 */
[----:B------:R-:W-:Y:S02]  /*2020*/  R2UR UR33, R21 ;  /* 0x00000000152172ca */ /* 0x000fe400000e0000 */
[----:B------:R-:W-:Y:S02]  /*2030*/  CS2R R30, SRZ ;  /* 0x00000000001e7805 */ /* 0x000fe4000001ff00 */
[----:B------:R-:W-:Y:S01]  /*2040*/  R2UR UR32, R20 ;  /* 0x00000000142072ca */ /* 0x000fe200000e0000 */
[----:B------:R-:W-:Y:S01]  /*2050*/  IMAD R69, R69, UR11, RZ ;  /* 0x0000000b45457c24 */ /* 0x000fe2000f8e02ff */
        /* <DEDUP_REMOVED lines=8> */
[----:B------:R-:W-:Y:S01]  /*20e0*/  LOP3.LUT R19, R82, 0x2, RZ, 0xfc, !PT ;  /* 0x0000000252137812 */ /* 0x000fe200078efcff */
[----:B------:R-:W-:Y:S01]  /*20f0*/  IMAD R74, R74, UR11, RZ ;  /* 0x0000000b4a4a7c24 */ /* 0x000fe2000f8e02ff */
[C---:B------:R-:W-:Y:S01]  /*2100*/  LOP3.LUT R20, R82.reuse, 0x4, RZ, 0xfc, !PT ;  /* 0x0000000452147812 */ /* 0x040fe200078efcff */
[----:B------:R-:W-:Y:S01]  /*2110*/  IMAD R75, R75, UR11, RZ ;  /* 0x0000000b4b4b7c24 */ /* 0x000fe2000f8e02ff */
[C---:B------:R-:W-:Y:S01]  /*2120*/  LOP3.LUT R21, R82.reuse, 0x6, RZ, 0xfc, !PT ;  /* 0x0000000652157812 */ /* 0x040fe200078efcff */
[----:B------:R-:W-:Y:S01]  /*2130*/  IMAD R19, R19, UR11, RZ ;  /* 0x0000000b13137c24 */ /* 0x000fe2000f8e02ff */
[----:B------:R-:W-:Y:S01]  /*2140*/  LOP3.LUT R22, R82, 0x8, RZ, 0xfc, !PT ;  /* 0x0000000852167812 */ /* 0x000fe200078efcff */
        /* <DEDUP_REMOVED lines=19> */
[C---:B------:R-:W-:Y:S01]  /*2280*/  LEA.HI R12, R0.reuse, 0x2e, RZ, 0x1a ;  /* 0x0000002e000c7811 */ /* 0x040fe200078fd0ff */
[----:B------:R-:W-:Y:S01]  /*2290*/  IMAD R39, R39, UR11, RZ ;  /* 0x0000000b27277c24 */ /* 0x000fe2000f8e02ff */
[----:B------:R-:W-:Y:S01]  /*22a0*/  LEA.HI R11, R0, 0x1e, RZ, 0x1a ;  /* 0x0000001e000b7811 */ /* 0x000fe200078fd0ff */
[----:B------:R-:W-:Y:S01]  /*22b0*/  IMAD R40, R40, UR11, RZ ;  /* 0x0000000b28287c24 */ /* 0x000fe2000f8e02ff */
[----:B------:R-:W-:Y:S01]  /*22c0*/  LEA.HI R10, R0, 0xe, RZ, 0x1a ;  /* 0x0000000e000a7811 */ /* 0x000fe200078fd0ff */
[----:B------:R-:W-:Y:S01]  /*22d0*/  IMAD R76, R76, UR11, RZ ;  /* 0x0000000b4c4c7c24 */ /* 0x000fe2000f8e02ff */
[----:B------:R-:W-:Y:S01]  /*22e0*/  LOP3.LUT R5, R5, R82, RZ, 0xfc, !PT ;  /* 0x0000005205057212 */ /* 0x000fe200078efcff */
[----:B------:R-:W-:Y:S01]  /*22f0*/  IMAD R77, R77, UR11, RZ ;  /* 0x0000000b4d4d7c24 */ /* 0x000fe2000f8e02ff */
[----:B------:R-:W-:Y:S01]  /*2300*/  LEA.HI.X.SX32 R15, R8, R15, 0x1, P6 ;  /* 0x0000000f080f7211 */ /* 0x000fe200030f0eff */
[----:B------:R-:W-:Y:S01]  /*2310*/  IMAD R78, R78, UR11, RZ ;  /* 0x0000000b4e4e7c24 */ /* 0x000fe2000f8e02ff */
[----:B------:R-:W-:Y:S01]  /*2320*/  R2UR UR26, R9 ;  /* 0x00000000091a72ca */ /* 0x000fe200000e0000 */
[----:B------:R-:W-:Y:S01]  /*2330*/  IMAD R79, R79, UR11, RZ ;  /* 0x0000000b4f4f7c24 */ /* 0x000fe2000f8e02ff */
[----:B------:R-:W-:Y:S01]  /*2340*/  R2UR UR53, R7 ;  /* 0x00000000073572ca */ /* 0x000fe200000e0000 */
[----:B------:R-:W-:Y:S01]  /*2350*/  IMAD R80, R80, UR11, RZ ;  /* 0x0000000b50507c24 */ /* 0x000fe2000f8e02ff */
[----:B------:R-:W-:-:S02]  /*2360*/  R2UR UR38, R28 ;  /* 0x000000001c2672ca */ /* 0x000fc400000e0000 */
[----:B------:R-:W-:Y:S02]  /*2370*/  CS2R R28, SRZ ;  /* 0x00000000001c7805 */ /* 0x000fe4000001ff00 */
[----:B------:R-:W-:Y:S01]  /*2380*/  R2UR UR37, R27 ;  /* 0x000000001b2572ca */ /* 0x000fe200000e0000 */
[----:B------:R-:W-:Y:S01]  /*2390*/  IMAD R81, R81, UR11, RZ ;  /* 0x0000000b51517c24 */ /* 0x000fe2000f8e02ff */
[----:B------:R-:W-:Y:S02]  /*23a0*/  R2UR UR36, R26 ;  /* 0x000000001a2472ca */ /* 0x000fe400000e0000 */
[----:B------:R-:W-:Y:S02]  /*23b0*/  CS2R R26, SRZ ;  /* 0x00000000001a7805 */ /* 0x000fe4000001ff00 */
[C---:B------:R-:W-:Y:S01]  /*23c0*/  LOP3.LUT R9, R5.reuse, 0x30, RZ, 0x3c, !PT ;  /* 0x0000003005097812 */ /* 0x040fe200078e3cff */
[----:B------:R-:W-:Y:S01]  /*23d0*/  IMAD R82, R82, UR11, RZ ;  /* 0x0000000b52527c24 */ /* 0x000fe2000f8e02ff */
[C---:B------:R-:W-:Y:S01]  /*23e0*/  LOP3.LUT R8, R5.reuse, 0x40, RZ, 0x3c, !PT ;  /* 0x0000004005087812 */ /* 0x040fe200078e3cff */
[----:B------:R-:W-:Y:S01]  /*23f0*/  IMAD R84, R84, UR11, RZ ;  /* 0x0000000b54547c24 */ /* 0x000fe2000f8e02ff */
[----:B------:R-:W-:Y:S01]  /*2400*/  LOP3.LUT R7, R5, 0x50, RZ, 0x3c, !PT ;  /* 0x0000005005077812 */ /* 0x000fe200078e3cff */
[----:B------:R-:W-:Y:S01]  /*2410*/  IMAD R85, R85, UR11, RZ ;  /* 0x0000000b55557c24 */ /* 0x000fe2000f8e02ff */
[----:B------:R-:W-:Y:S01]  /*2420*/  LOP3.LUT R6, R5, 0x60, RZ, 0x3c, !PT ;  /* 0x0000006005067812 */ /* 0x000fe200078e3cff */
[----:B------:R-:W-:Y:S01]  /*2430*/  IMAD R88, R88, UR11, RZ ;  /* 0x0000000b58587c24 */ /* 0x000fe2000f8e02ff */
[----:B------:R-:W-:Y:S01]  /*2440*/  UMOV UR4, UR6 ;  /* 0x0000000600047c82 */ /* 0x000fe20008000000 */
[----:B------:R-:W-:Y:S01]  /*2450*/  IMAD R89, R89, UR11, RZ ;  /* 0x0000000b59597c24 */ /* 0x000fe2000f8e02ff */
[----:B------:R-:W-:Y:S01]  /*2460*/  LOP3.LUT R5, R5, 0x70, RZ, 0x3c, !PT ;  /* 0x0000007005057812 */ /* 0x000fe200078e3cff */
[----:B------:R-:W-:Y:S01]  /*2470*/  IMAD R90, R90, UR11, RZ ;  /* 0x0000000b5a5a7c24 */ /* 0x000fe2000f8e02ff */
[----:B------:R-:W-:Y:S01]  /*2480*/  UMOV UR5, UR9 ;  /* 0x0000000900057c82 */ /* 0x000fe20008000000 */
[----:B------:R-:W-:Y:S01]  /*2490*/  IMAD R12, R12, UR11, RZ ;  /* 0x0000000b0c0c7c24 */ /* 0x000fe2000f8e02ff */
[----:B------:R-:W-:Y:S01]  /*24a0*/  UMOV UR6, UR18 ;  /* 0x0000001200067c82 */ /* 0x000fe20008000000 */
[----:B------:R-:W-:Y:S01]  /*24b0*/  IMAD R11, R11, UR11, RZ ;  /* 0x0000000b0b0b7c24 */ /* 0x000fe2000f8e02ff */
[----:B------:R-:W-:Y:S01]  /*24c0*/  UMOV UR7, UR19 ;  /* 0x0000001300077c82 */ /* 0x000fe20008000000 */
[----:B------:R-:W-:Y:S01]  /*24d0*/  IMAD R10, R10, UR11, RZ ;  /* 0x0000000b0a0a7c24 */ /* 0x000fe2000f8e02ff */
[----:B------:R-:W-:-:S02]  /*24e0*/  UIADD3.64 UR16, UR4, 0x2, URZ ;  /* 0x0000000204107897 */ /* 0x000fc4000fffe03f */
[----:B------:R-:W-:Y:S02]  /*24f0*/  UIADD3.64 UR20, UR4, 0x4, URZ ;  /* 0x0000000404147897 */ /* 0x000fe4000fffe03f */
[----:B------:R-:W-:Y:S02]  /*2500*/  UIADD3.64 UR18, UR6, 0x2, URZ ;  /* 0x0000000206127897 */ /* 0x000fe4000fffe03f */
[----:B------:R-:W-:-:S12]  /*2510*/  UIADD3.64 UR22, UR6, 0x4, URZ ;  /* 0x0000000406167897 */ /* 0x000fd8000fffe03f */
.L_x_2:
[C---:B------:R-:W-:Y:S02]  /*2520*/  LEA.HI R86, R0.reuse, 0xe, RZ, 0x1a ;  /* 0x0000000e00567811 */ /* 0x040fe400078fd0ff */
[----:B------:R-:W-:Y:S02]  /*2530*/  LEA.HI R87, R0, 0x1e, RZ, 0x1a ;  /* 0x0000001e00577811 */ /* 0x000fe400078fd0ff */
[----:B------:R-:W-:Y:S02]  /*2540*/  ISETP.GE.AND P5, PT, R86, UR15, PT ;  /* 0x0000000f56007c0c */ /* 0x000fe4000bfa6270 */
[----:B------:R-:W-:Y:S02]  /*2550*/  LEA.HI R86, R0, 0x3e, RZ, 0x1a ;  /* 0x0000003e00567811 */ /* 0x000fe400078fd0ff */
[----:B------:R-:W-:Y:S02]  /*2560*/  IADD3 R94, P1, R10, R16, RZ ;  /* 0x000000100a5e7210 */ /* 0x000fe40007f3e0ff */
[----:B------:R-:W-:-:S02]  /*2570*/  LEA.HI R91, R0, 0x2e, RZ, 0x1a ;  /* 0x0000002e005b7811 */ /* 0x000fc400078fd0ff */
[----:B------:R-:W-:Y:S02]  /*2580*/  ISETP.GE.AND P4, PT, R87, UR15, PT ;  /* 0x0000000f57007c0c */ /* 0x000fe4000bf86270 */
[----:B------:R-:W-:Y:S02]  /*2590*/  PRMT R154, RZ, 0x7610, R154 ;  /* 0x00007610ff9a7816 */ /* 0x000fe4000000009a */
[----:B------:R-:W-:Y:S02]  /*25a0*/  ISETP.GE.AND P3, PT, R86, UR15, PT ;  /* 0x0000000f56007c0c */ /* 0x000fe4000bf66270 */
[----:B------:R-:W-:Y:S02]  /*25b0*/  LEA.HI R87, R0, 0x5e, RZ, 0x1a ;  /* 0x0000005e00577811 */ /* 0x000fe400078fd0ff */
[----:B------:R-:W-:Y:S02]  /*25c0*/  LEA.HI.X.SX32 R95, R10, R14, 0x1, P1 ;  /* 0x0000000e0a5f7211 */ /* 0x000fe400008f0eff */
[----:B------:R-:W-:-:S02]  /*25d0*/  LEA.HI R86, R0, 0x4e, RZ, 0x1a ;  /* 0x0000004e00567811 */ /* 0x000fc400078fd0ff */
[----:B------:R-:W-:Y:S01]  /*25e0*/  ISETP.GE.AND P0, PT, R91, UR15, PT ;  /* 0x0000000f5b007c0c */ /* 0x000fe2000bf06270 */
[----:B------:R-:W2:Y:S01]  /*25f0*/  @!P5 LDG.E.U8 R154, desc[UR24][R94.64] ;  /* 0x000000185e9ad981 */ /* 0x000ea2000c1e1100 */
[----:B------:R-:W-:Y:S02]  /*2600*/  ISETP.GE.AND P2, PT, R87, UR15, PT ;  /* 0x0000000f57007c0c */ /* 0x000fe4000bf46270 */
[-C--:B------:R-:W-:Y:S02]  /*2610*/  IADD3 R92, P6, R11, R16.reuse, RZ ;  /* 0x000000100b5c7210 */ /* 0x080fe40007fde0ff */
[----:B------:R-:W-:Y:S02]  /*2620*/  ISETP.GE.AND P1, PT, R86, UR15, PT ;  /* 0x0000000f56007c0c */ /* 0x000fe4000bf26270 */
[----:B------:R-:W-:Y:S02]  /*2630*/  LEA.HI R87, R0, 0x6e, RZ, 0x1a ;  /* 0x0000006e00577811 */ /* 0x000fe400078fd0ff */
[----:B------:R-:W-:-:S02]  /*2640*/  IADD3 R86, P5, R12, R16, RZ ;  /* 0x000000100c567210 */ /* 0x000fc40007fbe0ff */
[-C--:B------:R-:W-:Y:S02]  /*2650*/  LEA.HI.X.SX32 R93, R11, R14.reuse, 0x1, P6 ;  /* 0x0000000e0b5d7211 */ /* 0x080fe400030f0eff */
[----:B------:R-:W-:Y:S02]  /*2660*/  PRMT R153, RZ, 0x7610, R153 ;  /* 0x00007610ff997816 */ /* 0x000fe40000000099 */
[----:B------:R-:W-:Y:S02]  /*2670*/  ISETP.GE.AND P6, PT, R87, UR15, PT ;  /* 0x0000000f57007c0c */ /* 0x000fe4000bfc6270 */
[----:B------:R-:W-:Y:S02]  /*2680*/  PRMT R144, RZ, 0x7610, R144 ;  /* 0x00007610ff907816 */ /* 0x000fe40000000090 */
[----:B------:R-:W-:Y:S01]  /*2690*/  LEA.HI.X.SX32 R87, R12, R14, 0x1, P5 ;  /* 0x0000000e0c577211 */ /* 0x000fe200028f0eff */
[----:B------:R0:W3:Y:S04]  /*26a0*/  @!P4 LDG.E.U8 R153, desc[UR24][R92.64] ;  /* 0x000000185c99c981 */ /* 0x0000e8000c1e1100 */
[----:B------:R1:W4:Y:S01]  /*26b0*/  @!P0 LDG.E.U8 R144, desc[UR24][R86.64] ;  /* 0x0000001856908981 */ /* 0x000322000c1e1100 */
[----:B------:R-:W-:-:S02]  /*26c0*/  PRMT R136, RZ, 0x7610, R136 ;  /* 0x00007610ff887816 */ /* 0x000fc40000000088 */
[----:B------:R-:W-:Y:S02]  /*26d0*/  PRMT R128, RZ, 0x7610, R128 ;  /* 0x00007610ff807816 */ /* 0x000fe40000000080 */
[CC--:B0-----:R-:W-:Y:S02]  /*26e0*/  IADD3 R92, P5, R90.reuse, R16.reuse, RZ ;  /* 0x000000105a5c7210 */ /* 0x0c1fe40007fbe0ff */
[C---:B-1----:R-:W-:Y:S02]  /*26f0*/  IADD3 R86, P4, R89.reuse, R16, RZ ;  /* 0x0000001059567210 */ /* 0x042fe40007f9e0ff */
[-C--:B------:R-:W-:Y:S02]  /*2700*/  LEA.HI.X.SX32 R93, R90, R14.reuse, 0x1, P5 ;  /* 0x0000000e5a5d7211 */ /* 0x080fe400028f0eff */
[----:B------:R-:W-:Y:S02]  /*2710*/  LEA.HI.X.SX32 R87, R89, R14, 0x1, P4 ;  /* 0x0000000e59577211 */ /* 0x000fe400020f0eff */
[----:B------:R-:W-:Y:S01]  /*2720*/  LEA.HI R91, R0, 0x7e, RZ, 0x1a ;  /* 0x0000007e005b7811 */ /* 0x000fe200078fd0ff */
[----:B------:R0:W5:Y:S01]  /*2730*/  @!P3 LDG.E.U8 R136, desc[UR24][R92.64] ;  /* 0x000000185c88b981 */ /* 0x000162000c1e1100 */
[----:B------:R-:W-:-:S03]  /*2740*/  IADD3 R94, P3, R88, R16, RZ ;  /* 0x00000010585e7210 */ /* 0x000fc60007f7e0ff */
[----:B------:R1:W5:Y:S01]  /*2750*/  @!P1 LDG.E.U8 R128, desc[UR24][R86.64] ;  /* 0x0000001856809981 */ /* 0x000362000c1e1100 */
[----:B------:R-:W-:Y:S02]  /*2760*/  ISETP.GE.AND P0, PT, R91, UR15, PT ;  /* 0x0000000f5b007c0c */ /* 0x000fe4000bf06270 */
[----:B------:R-:W-:Y:S02]  /*2770*/  PRMT R112, RZ, 0x7610, R112 ;  /* 0x00007610ff707816 */ /* 0x000fe40000000070 */
[C---:B0-----:R-:W-:Y:S02]  /*2780*/  IADD3 R92, P1, R85.reuse, R16, RZ ;  /* 0x00000010555c7210 */ /* 0x041fe40007f3e0ff */
[----:B------:R-:W-:Y:S02]  /*2790*/  SHF.R.U32.HI R91, RZ, 0x6, R0 ;  /* 0x00000006ff5b7819 */ /* 0x000fe40000011600 */
[-C--:B------:R-:W-:Y:S02]  /*27a0*/  LEA.HI.X.SX32 R93, R85, R14.reuse, 0x1, P1 ;  /* 0x0000000e555d7211 */ /* 0x080fe400008f0eff */
[----:B------:R-:W-:-:S02]  /*27b0*/  LEA.HI.X.SX32 R95, R88, R14, 0x1, P3 ;  /* 0x0000000e585f7211 */ /* 0x000fc400018f0eff */
[C---:B-1----:R-:W-:Y:S01]  /*27c0*/  IADD3 R86, P3, R84.reuse, R16, RZ ;  /* 0x0000001054567210 */ /* 0x042fe20007f7e0ff */
[----:B------:R0:W5:Y:S01]  /*27d0*/  @!P6 LDG.E.U8 R112, desc[UR24][R92.64] ;  /* 0x000000185c70e981 */ /* 0x000162000c1e1100 */
[----:B------:R-:W-:Y:S02]  /*27e0*/  SGXT.U32 R91, R91, 0x1 ;  /* 0x000000015b5b781a */ /* 0x000fe40000000000 */
[----:B------:R-:W-:Y:S02]  /*27f0*/  LEA.HI.X.SX32 R87, R84, R14, 0x1, P3 ;  /* 0x0000000e54577211 */ /* 0x000fe400018f0eff */
[----:B------:R-:W-:Y:S02]  /*2800*/  PRMT R120, RZ, 0x7610, R120 ;  /* 0x00007610ff787816 */ /* 0x000fe40000000078 */
[----:B------:R-:W-:Y:S02]  /*2810*/  ISETP.GE.AND P1, PT, R91, UR15, PT ;  /* 0x0000000f5b007c0c */ /* 0x000fe4000bf26270 */
[----:B0-----:R-:W-:-:S02]  /*2820*/  PRMT R92, RZ, 0x7610, R92 ;  /* 0x00007610ff5c7816 */ /* 0x001fc4000000005c */
[----:B------:R0:W5:Y:S01]  /*2830*/  @!P2 LDG.E.U8 R120, desc[UR24][R94.64] ;  /* 0x000000185e78a981 */ /* 0x000162000c1e1100 */
[----:B------:R-:W-:-:S03]  /*2840*/  LOP3.LUT R96, R91, 0x2, RZ, 0xfc, !PT ;  /* 0x000000025b607812 */ /* 0x000fc600078efcff */
[----:B------:R1:W5:Y:S01]  /*2850*/  @!P0 LDG.E.U8 R92, desc[UR24][R86.64] ;  /* 0x00000018565c8981 */ /* 0x000362000c1e1100 */
[C---:B------:R-:W-:Y:S02]  /*2860*/  LOP3.LUT R97, R91.reuse, 0x4, RZ, 0xfc, !PT ;  /* 0x000000045b617812 */ /* 0x040fe400078efcff */
[----:B------:R-:W-:Y:S02]  /*2870*/  ISETP.GE.AND P3, PT, R96, UR15, PT ;  /* 0x0000000f60007c0c */ /* 0x000fe4000bf66270 */
[----:B0-----:R-:W-:Y:S02]  /*2880*/  LOP3.LUT R94, R91, 0x6, RZ, 0xfc, !PT ;  /* 0x000000065b5e7812 */ /* 0x001fe400078efcff */
[----:B------:R-:W-:Y:S02]  /*2890*/  PRMT R100, RZ, 0x7610, R100 ;  /* 0x00007610ff647816 */ /* 0x000fe40000000064 */
[----:B-1----:R-:W-:Y:S02]  /*28a0*/  IADD3 R86, P0, R82, R16, RZ ;  /* 0x0000001052567210 */ /* 0x002fe40007f1e0ff */
[----:B------:R-:W-:-:S02]  /*28b0*/  ISETP.GE.AND P2, PT, R97, UR15, PT ;  /* 0x0000000f61007c0c */ /* 0x000fc4000bf46270 */
[----:B------:R-:W-:Y:S02]  /*28c0*/  LEA.HI.X.SX32 R87, R82, R14, 0x1, P0 ;  /* 0x0000000e52577211 */ /* 0x000fe400000f0eff */
[----:B------:R-:W-:Y:S02]  /*28d0*/  LOP3.LUT R95, R91, 0x8, RZ, 0xfc, !PT ;  /* 0x000000085b5f7812 */ /* 0x000fe400078efcff */
[----:B------:R-:W-:Y:S01]  /*28e0*/  ISETP.GE.AND P4, PT, R94, UR15, PT ;  /* 0x0000000f5e007c0c */ /* 0x000fe2000bf86270 */
[----:B------:R0:W2:Y:S01]  /*28f0*/  @!P1 LDG.E.U8 R100, desc[UR24][R86.64] ;  /* 0x0000001856649981 */ /* 0x0000a2000c1e1100 */
[----:B------:R-:W-:Y:S02]  /*2900*/  IADD3 R94, P0, R19, R16, RZ ;  /* 0x00000010135e7210 */ /* 0x000fe40007f1e0ff */
[----:B------:R-:W-:Y:S02]  /*2910*/  ISETP.GE.AND P5, PT, R95, UR15, PT ;  /* 0x0000000f5f007c0c */ /* 0x000fe4000bfa6270 */
[----:B------:R-:W-:-:S02]  /*2920*/  PRMT R99, RZ, 0x7610, R99 ;  /* 0x00007610ff637816 */ /* 0x000fc40000000063 */
[----:B------:R-:W-:Y:S02]  /*2930*/  LEA.HI.X.SX32 R95, R19, R14, 0x1, P0 ;  /* 0x0000000e135f7211 */ /* 0x000fe400000f0eff */
[C---:B0-----:R-:W-:Y:S02]  /*2940*/  IADD3 R86, P1, R20.reuse, R16, RZ ;  /* 0x0000001014567210 */ /* 0x041fe40007f3e0ff */
[C---:B------:R-:W-:Y:S01]  /*2950*/  LOP3.LUT R93, R91.reuse, 0xa, RZ, 0xfc, !PT ;  /* 0x0000000a5b5d7812 */ /* 0x040fe200078efcff */
[----:B------:R0:W3:Y:S01]  /*2960*/  @!P3 LDG.E.U8 R99, desc[UR24][R94.64] ;  /* 0x000000185e63b981 */ /* 0x0000e2000c1e1100 */
[----:B------:R-:W-:Y:S02]  /*2970*/  PRMT R98, RZ, 0x7610, R98 ;  /* 0x00007610ff627816 */ /* 0x000fe40000000062 */
[----:B------:R-:W-:Y:S02]  /*2980*/  LEA.HI.X.SX32 R87, R20, R14, 0x1, P1 ;  /* 0x0000000e14577211 */ /* 0x000fe400008f0eff */
[----:B------:R-:W-:-:S02]  /*2990*/  LOP3.LUT R96, R91, 0xc, RZ, 0xfc, !PT ;  /* 0x0000000c5b607812 */ /* 0x000fc400078efcff */
[----:B------:R-:W-:Y:S01]  /*29a0*/  ISETP.GE.AND P0, PT, R93, UR15, PT ;  /* 0x0000000f5d007c0c */ /* 0x000fe2000bf06270 */
[----:B------:R1:W4:Y:S01]  /*29b0*/  @!P2 LDG.E.U8 R98, desc[UR24][R86.64] ;  /* 0x000000185662a981 */ /* 0x000322000c1e1100 */
[----:B------:R-:W-:Y:S02]  /*29c0*/  LOP3.LUT R93, R91, 0x10, RZ, 0xfc, !PT ;  /* 0x000000105b5d7812 */ /* 0x000fe400078efcff */
[C---:B0-----:R-:W-:Y:S02]  /*29d0*/  IADD3 R94, P6, R21.reuse, R16, RZ ;  /* 0x00000010155e7210 */ /* 0x041fe40007fde0ff */
[----:B------:R-:W-:Y:S02]  /*29e0*/  ISETP.GE.AND P1, PT, R96, UR15, PT ;  /* 0x0000000f60007c0c */ /* 0x000fe4000bf26270 */
[----:B------:R-:W-:Y:S02]  /*29f0*/  PRMT R96, RZ, 0x7610, R96 ;  /* 0x00007610ff607816 */ /* 0x000fe40000000060 */
[----:B------:R-:W-:-:S02]  /*2a00*/  LEA.HI.X.SX32 R95, R21, R14, 0x1, P6 ;  /* 0x0000000e155f7211 */ /* 0x000fc400030f0eff */
[C---:B-1----:R-:W-:Y:S02]  /*2a10*/  IADD3 R86, P3, R22.reuse, R16, RZ ;  /* 0x0000001016567210 */ /* 0x042fe40007f7e0ff */
[----:B------:R-:W-:Y:S01]  /*2a20*/  ISETP.GE.AND P2, PT, R93, UR15, PT ;  /* 0x0000000f5d007c0c */ /* 0x000fe2000bf46270 */
[----:B------:R0:W5:Y:S01]  /*2a30*/  @!P4 LDG.E.U8 R96, desc[UR24][R94.64] ;  /* 0x000000185e60c981 */ /* 0x000162000c1e1100 */
[----:B------:R-:W-:Y:S02]  /*2a40*/  PRMT R93, RZ, 0x7610, R93 ;  /* 0x00007610ff5d7816 */ /* 0x000fe4000000005d */
[----:B------:R-:W-:Y:S02]  /*2a50*/  LEA.HI.X.SX32 R87, R22, R14, 0x1, P3 ;  /* 0x0000000e16577211 */ /* 0x000fe400018f0eff */
[----:B------:R-:W-:-:S03]  /*2a60*/  IADD3 R104, P4, R23, R16, RZ ;  /* 0x0000001017687210 */ /* 0x000fc60007f9e0ff */
[----:B------:R1:W5:Y:S01]  /*2a70*/  @!P5 LDG.E.U8 R93, desc[UR24][R86.64] ;  /* 0x00000018565dd981 */ /* 0x000362000c1e1100 */
[----:B------:R-:W-:Y:S02]  /*2a80*/  LEA.HI.X.SX32 R105, R23, R14, 0x1, P4 ;  /* 0x0000000e17697211 */ /* 0x000fe400020f0eff */
[----:B0-----:R-:W-:Y:S02]  /*2a90*/  PRMT R95, RZ, 0x7610, R95 ;  /* 0x00007610ff5f7816 */ /* 0x001fe4000000005f */
[----:B------:R-:W-:Y:S02]  /*2aa0*/  LOP3.LUT R97, R91, 0x12, RZ, 0xfc, !PT ;  /* 0x000000125b617812 */ /* 0x000fe400078efcff */
[----:B------:R-:W-:Y:S02]  /*2ab0*/  PRMT R102, RZ, 0x7610, R102 ;  /* 0x00007610ff667816 */ /* 0x000fe40000000066 */
[----:B-1----:R-:W-:Y:S01]  /*2ac0*/  IADD3 R86, P5, R32, R16, RZ ;  /* 0x0000001020567210 */ /* 0x002fe20007fbe0ff */
[----:B------:R0:W5:Y:S01]  /*2ad0*/  @!P0 LDG.E.U8 R95, desc[UR24][R104.64] ;  /* 0x00000018685f8981 */ /* 0x000162000c1e1100 */
[----:B------:R-:W-:-:S02]  /*2ae0*/  ISETP.GE.AND P3, PT, R97, UR15, PT ;  /* 0x0000000f61007c0c */ /* 0x000fc4000bf66270 */
[----:B------:R-:W-:Y:S02]  /*2af0*/  LEA.HI.X.SX32 R87, R32, R14, 0x1, P5 ;  /* 0x0000000e20577211 */ /* 0x000fe400028f0eff */
[----:B------:R-:W-:Y:S02]  /*2b00*/  LOP3.LUT R97, R91, 0x14, RZ, 0xfc, !PT ;  /* 0x000000145b617812 */ /* 0x000fe400078efcff */
[----:B------:R-:W-:Y:S01]  /*2b10*/  PRMT R156, RZ, 0x7610, R156 ;  /* 0x00007610ff9c7816 */ /* 0x000fe2000000009c */
[----:B------:R1:W5:Y:S01]  /*2b20*/  @!P1 LDG.E.U8 R102, desc[UR24][R86.64] ;  /* 0x0000001856669981 */ /* 0x000362000c1e1100 */
[----:B0-----:R-:W-:Y:S02]  /*2b30*/  IADD3 R104, P0, R33, R16, RZ ;  /* 0x0000001021687210 */ /* 0x001fe40007f1e0ff */
[----:B------:R-:W-:Y:S02]  /*2b40*/  LOP3.LUT R101, R91, 0x16, RZ, 0xfc, !PT ;  /* 0x000000165b657812 */ /* 0x000fe400078efcff */
[----:B------:R-:W-:-:S02]  /*2b50*/  LEA.HI.X.SX32 R105, R33, R14, 0x1, P0 ;  /* 0x0000000e21697211 */ /* 0x000fc400000f0eff */
[----:B-1----:R-:W-:-:S03]  /*2b60*/  IADD3 R86, P1, R34, R16, RZ ;  /* 0x0000001022567210 */ /* 0x002fc60007f3e0ff */
[----:B------:R0:W5:Y:S01]  /*2b70*/  @!P2 LDG.E.U8 R156, desc[UR24][R104.64] ;  /* 0x00000018689ca981 */ /* 0x000162000c1e1100 */
[----:B------:R-:W-:Y:S02]  /*2b80*/  ISETP.GE.AND P4, PT, R97, UR15, PT ;  /* 0x0000000f61007c0c */ /* 0x000fe4000bf86270 */
[----:B------:R-:W-:Y:S02]  /*2b90*/  PRMT R157, RZ, 0x7610, R157 ;  /* 0x00007610ff9d7816 */ /* 0x000fe4000000009d */
[----:B------:R-:W-:Y:S02]  /*2ba0*/  LEA.HI.X.SX32 R87, R34, R14, 0x1, P1 ;  /* 0x0000000e22577211 */ /* 0x000fe400008f0eff */
[----:B------:R-:W-:Y:S02]  /*2bb0*/  ISETP.GE.AND P5, PT, R101, UR15, PT ;  /* 0x0000000f65007c0c */ /* 0x000fe4000bfa6270 */
[----:B------:R-:W-:Y:S01]  /*2bc0*/  LOP3.LUT R94, R91, 0x18, RZ, 0xfc, !PT ;  /* 0x000000185b5e7812 */ /* 0x000fe200078efcff */
[----:B------:R1:W5:Y:S01]  /*2bd0*/  @!P3 LDG.E.U8 R157, desc[UR24][R86.64] ;  /* 0x00000018569db981 */ /* 0x000362000c1e1100 */
[----:B0-----:R-:W-:-:S02]  /*2be0*/  IADD3 R104, P2, R35, R16, RZ ;  /* 0x0000001023687210 */ /* 0x001fc40007f5e0ff */
[----:B------:R-:W-:Y:S02]  /*2bf0*/  PRMT R159, RZ, 0x7610, R159 ;  /* 0x00007610ff9f7816 */ /* 0x000fe4000000009f */
[----:B------:R-:W-:Y:S02]  /*2c00*/  LEA.HI.X.SX32 R105, R35, R14, 0x1, P2 ;  /* 0x0000000e23697211 */ /* 0x000fe400010f0eff */
[C---:B------:R-:W-:Y:S02]  /*2c10*/  LOP3.LUT R97, R91.reuse, 0x1a, RZ, 0xfc, !PT ;  /* 0x0000001a5b617812 */ /* 0x040fe400078efcff */
[----:B-1----:R-:W-:Y:S01]  /*2c20*/  IADD3 R86, P3, R36, R16, RZ ;  /* 0x0000001024567210 */ /* 0x002fe20007f7e0ff */
[----:B------:R0:W5:Y:S01]  /*2c30*/  @!P4 LDG.E.U8 R159, desc[UR24][R104.64] ;  /* 0x00000018689fc981 */ /* 0x000162000c1e1100 */
[----:B------:R-:W-:Y:S02]  /*2c40*/  ISETP.GE.AND P0, PT, R94, UR15, PT ;  /* 0x0000000f5e007c0c */ /* 0x000fe4000bf06270 */
[----:B------:R-:W-:-:S02]  /*2c50*/  LOP3.LUT R94, R91, 0x1c, RZ, 0xfc, !PT ;  /* 0x0000001c5b5e7812 */ /* 0x000fc400078efcff */
[----:B------:R-:W-:Y:S02]  /*2c60*/  PRMT R160, RZ, 0x7610, R160 ;  /* 0x00007610ffa07816 */ /* 0x000fe400000000a0 */
[----:B------:R-:W-:Y:S02]  /*2c70*/  LEA.HI.X.SX32 R87, R36, R14, 0x1, P3 ;  /* 0x0000000e24577211 */ /* 0x000fe400018f0eff */
[----:B------:R-:W-:Y:S02]  /*2c80*/  ISETP.GE.AND P1, PT, R97, UR15, PT ;  /* 0x0000000f61007c0c */ /* 0x000fe4000bf26270 */
[----:B------:R-:W-:Y:S01]  /*2c90*/  ISETP.GE.AND P2, PT, R94, UR15, PT ;  /* 0x0000000f5e007c0c */ /* 0x000fe2000bf46270 */
[----:B------:R1:W5:Y:S01]  /*2ca0*/  @!P5 LDG.E.U8 R160, desc[UR24][R86.64] ;  /* 0x0000001856a0d981 */ /* 0x000362000c1e1100 */
[----:B0-----:R-:W-:Y:S02]  /*2cb0*/  IADD3 R104, P4, R37, R16, RZ ;  /* 0x0000001025687210 */ /* 0x001fe40007f9e0ff */
[----:B------:R-:W-:-:S02]  /*2cc0*/  LOP3.LUT R94, R91, 0x22, RZ, 0xfc, !PT ;  /* 0x000000225b5e7812 */ /* 0x000fc400078efcff */
[----:B------:R-:W-:Y:S02]  /*2cd0*/  LEA.HI.X.SX32 R105, R37, R14, 0x1, P4 ;  /* 0x0000000e25697211 */ /* 0x000fe400020f0eff */
[----:B------:R-:W-:Y:S02]  /*2ce0*/  LOP3.LUT R97, R91, 0x20, RZ, 0xfc, !PT ;  /* 0x000000205b617812 */ /* 0x000fe400078efcff */
[----:B-1----:R-:W-:Y:S02]  /*2cf0*/  IADD3 R86, P5, R38, R16, RZ ;  /* 0x0000001026567210 */ /* 0x002fe40007fbe0ff */
[----:B------:R-:W-:Y:S02]  /*2d00*/  ISETP.GE.AND P4, PT, R94, UR15, PT ;  /* 0x0000000f5e007c0c */ /* 0x000fe4000bf86270 */
[----:B------:R-:W-:Y:S02]  /*2d10*/  PRMT R158, RZ, 0x7610, R158 ;  /* 0x00007610ff9e7816 */ /* 0x000fe4000000009e */
[----:B------:R-:W-:-:S02]  /*2d20*/  PRMT R94, RZ, 0x7610, R94 ;  /* 0x00007610ff5e7816 */ /* 0x000fc4000000005e */
[----:B------:R-:W-:Y:S02]  /*2d30*/  LEA.HI.X.SX32 R87, R38, R14, 0x1, P5 ;  /* 0x0000000e26577211 */ /* 0x000fe400028f0eff */
[----:B------:R-:W-:Y:S01]  /*2d40*/  ISETP.GE.AND P3, PT, R97, UR15, PT ;  /* 0x0000000f61007c0c */ /* 0x000fe2000bf66270 */
[----:B------:R0:W5:Y:S01]  /*2d50*/  @!P0 LDG.E.U8 R158, desc[UR24][R104.64] ;  /* 0x00000018689e8981 */ /* 0x000162000c1e1100 */
[----:B------:R-:W-:-:S03]  /*2d60*/  LOP3.LUT R97, R91, 0x24, RZ, 0xfc, !PT ;  /* 0x000000245b617812 */ /* 0x000fc600078efcff */
[----:B------:R1:W5:Y:S01]  /*2d70*/  @!P1 LDG.E.U8 R94, desc[UR24][R86.64] ;  /* 0x00000018565e9981 */ /* 0x000362000c1e1100 */
[----:B------:R-:W-:Y:S02]  /*2d80*/  PRMT R155, RZ, 0x7610, R155 ;  /* 0x00007610ff9b7816 */ /* 0x000fe4000000009b */
[----:B------:R-:W-:Y:S02]  /*2d90*/  PRMT R145, RZ, 0x7610, R145 ;  /* 0x00007610ff917816 */ /* 0x000fe40000000091 */
[CC--:B0-----:R-:W-:Y:S02]  /*2da0*/  IADD3 R104, P0, R39.reuse, R16.reuse, RZ ;  /* 0x0000001027687210 */ /* 0x0c1fe40007f1e0ff */
[C---:B-1----:R-:W-:Y:S02]  /*2db0*/  IADD3 R86, P1, R40.reuse, R16, RZ ;  /* 0x0000001028567210 */ /* 0x042fe40007f3e0ff */
[-C--:B------:R-:W-:Y:S02]  /*2dc0*/  LEA.HI.X.SX32 R105, R39, R14.reuse, 0x1, P0 ;  /* 0x0000000e27697211 */ /* 0x080fe400000f0eff */
[----:B------:R-:W-:-:S02]  /*2dd0*/  LEA.HI.X.SX32 R87, R40, R14, 0x1, P1 ;  /* 0x0000000e28577211 */ /* 0x000fc400008f0eff */
[----:B------:R-:W-:Y:S01]  /*2de0*/  ISETP.GE.AND P5, PT, R97, UR15, PT ;  /* 0x0000000f61007c0c */ /* 0x000fe2000bfa6270 */
[----:B------:R0:W5:Y:S01]  /*2df0*/  @!P2 LDG.E.U8 R155, desc[UR24][R104.64] ;  /* 0x00000018689ba981 */ /* 0x000162000c1e1100 */
[----:B------:R-:W-:-:S03]  /*2e00*/  LOP3.LUT R97, R91, 0x26, RZ, 0xfc, !PT ;  /* 0x000000265b617812 */ /* 0x000fc600078efcff */
[----:B------:R1:W5:Y:S01]  /*2e10*/  @!P3 LDG.E.U8 R145, desc[UR24][R86.64] ;  /* 0x000000185691b981 */ /* 0x000362000c1e1100 */
[----:B------:R-:W-:Y:S02]  /*2e20*/  LOP3.LUT R101, R91, 0x28, RZ, 0xfc, !PT ;  /* 0x000000285b657812 */ /* 0x000fe400078efcff */
[----:B------:R-:W-:Y:S02]  /*2e30*/  PRMT R151, RZ, 0x7610, R151 ;  /* 0x00007610ff977816 */ /* 0x000fe40000000097 */
[CC--:B0-----:R-:W-:Y:S02]  /*2e40*/  IADD3 R104, P2, R41.reuse, R16.reuse, RZ ;  /* 0x0000001029687210 */ /* 0x0c1fe40007f5e0ff */
[----:B-1----:R-:W-:Y:S02]  /*2e50*/  IADD3 R86, P3, R42, R16, RZ ;  /* 0x000000102a567210 */ /* 0x002fe40007f7e0ff */
[----:B------:R-:W-:Y:S02]  /*2e60*/  PRMT R150, RZ, 0x7610, R150 ;  /* 0x00007610ff967816 */ /* 0x000fe40000000096 */
[----:B------:R-:W-:-:S02]  /*2e70*/  LEA.HI.X.SX32 R105, R41, R14, 0x1, P2 ;  /* 0x0000000e29697211 */ /* 0x000fc400010f0eff */
[----:B------:R-:W-:Y:S02]  /*2e80*/  LEA.HI.X.SX32 R87, R42, R14, 0x1, P3 ;  /* 0x0000000e2a577211 */ /* 0x000fe400018f0eff */
[----:B------:R-:W-:Y:S01]  /*2e90*/  ISETP.GE.AND P0, PT, R97, UR15, PT ;  /* 0x0000000f61007c0c */ /* 0x000fe2000bf06270 */
[----:B------:R0:W5:Y:S01]  /*2ea0*/  @!P4 LDG.E.U8 R151, desc[UR24][R104.64] ;  /* 0x000000186897c981 */ /* 0x000162000c1e1100 */
[----:B------:R-:W-:-:S03]  /*2eb0*/  ISETP.GE.AND P1, PT, R101, UR15, PT ;  /* 0x0000000f65007c0c */ /* 0x000fc6000bf26270 */
[----:B------:R1:W5:Y:S01]  /*2ec0*/  @!P5 LDG.E.U8 R150, desc[UR24][R86.64] ;  /* 0x000000185696d981 */ /* 0x000362000c1e1100 */
[C---:B------:R-:W-:Y:S02]  /*2ed0*/  LOP3.LUT R97, R91.reuse, 0x2a, RZ, 0xfc, !PT ;  /* 0x0000002a5b617812 */ /* 0x040fe400078efcff */
[----:B------:R-:W-:Y:S02]  /*2ee0*/  LOP3.LUT R101, R91, 0x2c, RZ, 0xfc, !PT ;  /* 0x0000002c5b657812 */ /* 0x000fe400078efcff */
[-C--:B0-----:R-:W-:Y:S02]  /*2ef0*/  IADD3 R104, P4, R43, R16.reuse, RZ ;  /* 0x000000102b687210 */ /* 0x081fe40007f9e0ff */
[----:B-1----:R-:W-:Y:S02]  /*2f00*/  IADD3 R86, P5, R44, R16, RZ ;  /* 0x000000102c567210 */ /* 0x002fe40007fbe0ff */
[----:B------:R-:W-:Y:S02]  /*2f10*/  PRMT R149, RZ, 0x7610, R149 ;  /* 0x00007610ff957816 */ /* 0x000fe40000000095 */
[----:B------:R-:W-:-:S02]  /*2f20*/  PRMT R148, RZ, 0x7610, R148 ;  /* 0x00007610ff947816 */ /* 0x000fc40000000094 */
[-C--:B------:R-:W-:Y:S02]  /*2f30*/  LEA.HI.X.SX32 R105, R43, R14.reuse, 0x1, P4 ;  /* 0x0000000e2b697211 */ /* 0x080fe400020f0eff */
        /* <DEDUP_REMOVED lines=159> */
[----:B------:R-:W-:Y:S02]  /*3930*/  ISETP.GE.AND P5, PT, R101, UR15, PT ;  /* 0x0000000f65007c0c */ /* 0x000fe4000bfa6270 */
[----:B------:R-:W-:Y:S01]  /*3940*/  LOP3.LUT R97, R91, 0x6a, RZ, 0xfc, !PT ;  /* 0x0000006a5b617812 */ /* 0x000fe200078efcff */
[----:B------:R1:W5:Y:S03]  /*3950*/  @!P2 LDG.E.U8 R117, desc[UR24][R86.64] ;  /* 0x000000185675a981 */ /* 0x000366000c1e1100 */
[----:B------:R-:W-:-:S02]  /*3960*/  ISETP.GE.AND P0, PT, R97, UR15, PT ;  /* 0x0000000f61007c0c */ /* 0x000fc4000bf06270 */
[C---:B0-----:R-:W-:Y:S02]  /*3970*/  IADD3 R104, P2, R72.reuse, R16, RZ ;  /* 0x0000001048687210 */ /* 0x041fe40007f5e0ff */
[----:B------:R-:W-:Y:S02]  /*3980*/  LOP3.LUT R97, R91, 0x6c, RZ, 0xfc, !PT ;  /* 0x0000006c5b617812 */ /* 0x000fe400078efcff */
[----:B------:R-:W-:Y:S02]  /*3990*/  LEA.HI.X.SX32 R105, R72, R14, 0x1, P2 ;  /* 0x0000000e48697211 */ /* 0x000fe400010f0eff */
[----:B------:R-:W-:Y:S02]  /*39a0*/  PRMT R115, RZ, 0x7610, R115 ;  /* 0x00007610ff737816 */ /* 0x000fe40000000073 */
[-C--:B-1----:R-:W-:Y:S02]  /*39b0*/  IADD3 R86, P2, R73, R16.reuse, RZ ;  /* 0x0000001049567210 */ /* 0x082fe40007f5e0ff */
[----:B------:R-:W-:-:S02]  /*39c0*/  IADD3 R106, P3, R71, R16, RZ ;  /* 0x00000010476a7210 */ /* 0x000fc40007f7e0ff */
[----:B------:R-:W-:Y:S01]  /*39d0*/  ISETP.GE.AND P1, PT, R97, UR15, PT ;  /* 0x0000000f61007c0c */ /* 0x000fe2000bf26270 */
[----:B------:R0:W5:Y:S01]  /*39e0*/  @!P5 LDG.E.U8 R115, desc[UR24][R104.64] ;  /* 0x000000186873d981 */ /* 0x000162000c1e1100 */
[----:B------:R-:W-:Y:S02]  /*39f0*/  LOP3.LUT R97, R91, 0x70, RZ, 0xfc, !PT ;  /* 0x000000705b617812 */ /* 0x000fe400078efcff */
[----:B------:R-:W-:Y:S02]  /*3a00*/  PRMT R114, RZ, 0x7610, R114 ;  /* 0x00007610ff727816 */ /* 0x000fe40000000072 */
[-C--:B------:R-:W-:Y:S02]  /*3a10*/  LEA.HI.X.SX32 R87, R73, R14.reuse, 0x1, P2 ;  /* 0x0000000e49577211 */ /* 0x080fe400010f0eff */
[----:B------:R-:W-:Y:S02]  /*3a20*/  LEA.HI.X.SX32 R107, R71, R14, 0x1, P3 ;  /* 0x0000000e476b7211 */ /* 0x000fe400018f0eff */
[----:B------:R-:W-:Y:S01]  /*3a30*/  ISETP.GE.AND P3, PT, R97, UR15, PT ;  /* 0x0000000f61007c0c */ /* 0x000fe2000bf66270 */
[----:B------:R1:W5:Y:S01]  /*3a40*/  @!P0 LDG.E.U8 R114, desc[UR24][R86.64] ;  /* 0x0000001856728981 */ /* 0x000362000c1e1100 */
[----:B0-----:R-:W-:-:S02]  /*3a50*/  IADD3 R104, P2, R74, R16, RZ ;  /* 0x000000104a687210 */ /* 0x001fc40007f5e0ff */
[----:B------:R-:W-:Y:S02]  /*3a60*/  PRMT R113, RZ, 0x7610, R113 ;  /* 0x00007610ff717816 */ /* 0x000fe40000000071 */
[----:B------:R-:W-:Y:S02]  /*3a70*/  LEA.HI.X.SX32 R105, R74, R14, 0x1, P2 ;  /* 0x0000000e4a697211 */ /* 0x000fe400010f0eff */
[----:B------:R-:W-:Y:S02]  /*3a80*/  LOP3.LUT R97, R91, 0x72, RZ, 0xfc, !PT ;  /* 0x000000725b617812 */ /* 0x000fe400078efcff */
[C---:B-1----:R-:W-:Y:S01]  /*3a90*/  IADD3 R86, P0, R75.reuse, R16, RZ ;  /* 0x000000104b567210 */ /* 0x042fe20007f1e0ff */
[----:B------:R-:W5:Y:S01]  /*3aa0*/  @!P1 LDG.E.U8 R113, desc[UR24][R104.64] ;  /* 0x0000001868719981 */ /* 0x000f62000c1e1100 */
[----:B------:R-:W-:Y:S02]  /*3ab0*/  PRMT R111, RZ, 0x7610, R111 ;  /* 0x00007610ff6f7816 */ /* 0x000fe4000000006f */
[----:B------:R-:W-:-:S02]  /*3ac0*/  LEA.HI.X.SX32 R87, R75, R14, 0x1, P0 ;  /* 0x0000000e4b577211 */ /* 0x000fc400000f0eff */
[----:B------:R-:W-:-:S03]  /*3ad0*/  ISETP.GE.AND P1, PT, R97, UR15, PT ;  /* 0x0000000f61007c0c */ /* 0x000fc6000bf26270 */
[----:B------:R0:W5:Y:S01]  /*3ae0*/  @!P3 LDG.E.U8 R111, desc[UR24][R86.64] ;  /* 0x00000018566fb981 */ /* 0x000162000c1e1100 */
[----:B------:R-:W-:Y:S02]  /*3af0*/  LOP3.LUT R97, R91, 0x74, RZ, 0xfc, !PT ;  /* 0x000000745b617812 */ /* 0x000fe400078efcff */
[----:B------:R-:W-:Y:S02]  /*3b00*/  PRMT R110, RZ, 0x7610, R110 ;  /* 0x00007610ff6e7816 */ /* 0x000fe4000000006e */
[C---:B0-----:R-:W-:Y:S02]  /*3b10*/  IADD3 R86, P0, R76.reuse, R16, RZ ;  /* 0x000000104c567210 */ /* 0x041fe40007f1e0ff */
[----:B------:R-:W-:Y:S02]  /*3b20*/  ISETP.GE.AND P2, PT, R97, UR15, PT ;  /* 0x0000000f61007c0c */ /* 0x000fe4000bf46270 */
[----:B------:R-:W-:Y:S02]  /*3b30*/  LEA.HI.X.SX32 R87, R76, R14, 0x1, P0 ;  /* 0x0000000e4c577211 */ /* 0x000fe400000f0eff */
[----:B------:R-:W-:-:S03]  /*3b40*/  LOP3.LUT R97, R91, 0x76, RZ, 0xfc, !PT ;  /* 0x000000765b617812 */ /* 0x000fc600078efcff */
[----:B------:R0:W5:Y:S01]  /*3b50*/  @!P1 LDG.E.U8 R110, desc[UR24][R86.64] ;  /* 0x00000018566e9981 */ /* 0x000162000c1e1100 */
[----:B------:R-:W-:Y:S02]  /*3b60*/  PRMT R109, RZ, 0x7610, R109 ;  /* 0x00007610ff6d7816 */ /* 0x000fe4000000006d */
[----:B------:R-:W-:Y:S02]  /*3b70*/  ISETP.GE.AND P1, PT, R97, UR15, PT ;  /* 0x0000000f61007c0c */ /* 0x000fe4000bf26270 */
[----:B0-----:R-:W-:-:S04]  /*3b80*/  IADD3 R86, P0, R77, R16, RZ ;  /* 0x000000104d567210 */ /* 0x001fc80007f1e0ff */
[----:B------:R-:W-:Y:S02]  /*3b90*/  LEA.HI.X.SX32 R87, R77, R14, 0x1, P0 ;  /* 0x0000000e4d577211 */ /* 0x000fe400000f0eff */
[----:B------:R-:W-:-:S03]  /*3ba0*/  LOP3.LUT R97, R91, 0x78, RZ, 0xfc, !PT ;  /* 0x000000785b617812 */ /* 0x000fc600078efcff */
[----:B------:R0:W5:Y:S01]  /*3bb0*/  @!P2 LDG.E.U8 R109, desc[UR24][R86.64] ;  /* 0x00000018566da981 */ /* 0x000162000c1e1100 */
[----:B------:R-:W-:Y:S02]  /*3bc0*/  PRMT R108, RZ, 0x7610, R108 ;  /* 0x00007610ff6c7816 */ /* 0x000fe4000000006c */
[----:B------:R-:W-:Y:S02]  /*3bd0*/  PRMT R116, RZ, 0x7610, R116 ;  /* 0x00007610ff747816 */ /* 0x000fe40000000074 */
[----:B0-----:R-:W-:-:S04]  /*3be0*/  IADD3 R86, P0, R78, R16, RZ ;  /* 0x000000104e567210 */ /* 0x001fc80007f1e0ff */
[----:B------:R0:W5:Y:S01]  /*3bf0*/  @!P4 LDG.E.U8 R116, desc[UR24][R106.64] ;  /* 0x000000186a74c981 */ /* 0x000162000c1e1100 */
[----:B------:R-:W-:Y:S02]  /*3c00*/  ISETP.GE.AND P2, PT, R97, UR15, PT ;  /* 0x0000000f61007c0c */ /* 0x000fe4000bf46270 */
[----:B------:R-:W-:Y:S02]  /*3c10*/  LEA.HI.X.SX32 R87, R78, R14, 0x1, P0 ;  /* 0x0000000e4e577211 */ /* 0x000fe400000f0eff */
[----:B------:R-:W-:-:S03]  /*3c20*/  LOP3.LUT R97, R91, 0x7a, RZ, 0xfc, !PT ;  /* 0x0000007a5b617812 */ /* 0x000fc600078efcff */
[----:B------:R1:W5:Y:S01]  /*3c30*/  @!P1 LDG.E.U8 R108, desc[UR24][R86.64] ;  /* 0x00000018566c9981 */ /* 0x000362000c1e1100 */
[----:B0-----:R-:W-:Y:S02]  /*3c40*/  PRMT R107, RZ, 0x7610, R107 ;  /* 0x00007610ff6b7816 */ /* 0x001fe4000000006b */
[----:B------:R-:W-:Y:S02]  /*3c50*/  ISETP.GE.AND P1, PT, R97, UR15, PT ;  /* 0x0000000f61007c0c */ /* 0x000fe4000bf26270 */
[----:B-1----:R-:W-:-:S04]  /*3c60*/  IADD3 R86, P0, R79, R16, RZ ;  /* 0x000000104f567210 */ /* 0x002fc80007f1e0ff */
[----:B------:R-:W-:Y:S02]  /*3c70*/  LEA.HI.X.SX32 R87, R79, R14, 0x1, P0 ;  /* 0x0000000e4f577211 */ /* 0x000fe400000f0eff */
[----:B------:R-:W-:-:S03]  /*3c80*/  LOP3.LUT R91, R91, 0x7c, RZ, 0xfc, !PT ;  /* 0x0000007c5b5b7812 */ /* 0x000fc600078efcff */
[----:B------:R0:W5:Y:S01]  /*3c90*/  @!P2 LDG.E.U8 R107, desc[UR24][R86.64] ;  /* 0x00000018566ba981 */ /* 0x000162000c1e1100 */
[----:B------:R-:W-:Y:S02]  /*3ca0*/  PRMT R106, RZ, 0x7610, R106 ;  /* 0x00007610ff6a7816 */ /* 0x000fe4000000006a */
[----:B------:R-:W-:Y:S02]  /*3cb0*/  ISETP.GE.AND P2, PT, R91, UR15, PT ;  /* 0x0000000f5b007c0c */ /* 0x000fe4000bf46270 */
[----:B0-----:R-:W-:-:S04]  /*3cc0*/  IADD3 R86, P0, R80, R16, RZ ;  /* 0x0000001050567210 */ /* 0x001fc80007f1e0ff */
[----:B------:R-:W-:-:S05]  /*3cd0*/  LEA.HI.X.SX32 R87, R80, R14, 0x1, P0 ;  /* 0x0000000e50577211 */ /* 0x000fca00000f0eff */
[----:B------:R0:W5:Y:S01]  /*3ce0*/  @!P1 LDG.E.U8 R106, desc[UR24][R86.64] ;  /* 0x00000018566a9981 */ /* 0x000162000c1e1100 */
[----:B------:R-:W-:Y:S02]  /*3cf0*/  PRMT R105, RZ, 0x7610, R105 ;  /* 0x00007610ff697816 */ /* 0x000fe40000000069 */
[----:B0-----:R-:W-:-:S04]  /*3d00*/  IADD3 R86, P0, R81, R16, RZ ;  /* 0x0000001051567210 */ /* 0x001fc80007f1e0ff */
[----:B------:R-:W-:-:S05]  /*3d10*/  LEA.HI.X.SX32 R87, R81, R14, 0x1, P0 ;  /* 0x0000000e51577211 */ /* 0x000fca00000f0eff */
[----:B------:R0:W5:Y:S01]  /*3d20*/  @!P2 LDG.E.U8 R105, desc[UR24][R86.64] ;  /* 0x000000185669a981 */ /* 0x000162000c1e1100 */
[----:B------:R-:W-:-:S04]  /*3d30*/  LOP3.LUT R97, R0, 0x7f, RZ, 0xc0, !PT ;  /* 0x0000007f00617812 */ /* 0x000fc800078ec0ff */
[----:B------:R-:W-:Y:S02]  /*3d40*/  ISETP.GE.AND P0, PT, R97, UR15, PT ;  /* 0x0000000f61007c0c */ /* 0x000fe4000bf06270 */
[----:B------:R-:W-:Y:S02]  /*3d50*/  SHF.R.S32.HI R91, RZ, 0x1f, R83 ;  /* 0x0000001fff5b7819 */ /* 0x000fe40000011453 */
[----:B0-----:R-:W-:Y:S02]  /*3d60*/  IADD3 R86, P1, R83, R13, RZ ;  /* 0x0000000d53567210 */ /* 0x001fe40007f3e0ff */
[----:B------:R-:W-:Y:S01]  /*3d70*/  PRMT R104, RZ, 0x7610, R104 ;  /* 0x00007610ff687816 */ /* 0x000fe20000000068 */
[C---:B------:R-:W-:Y:S02]  /*3d80*/  IMAD.SHL.U32 R101, R0.reuse, 0x80, RZ ;  /* 0x0000008000657824 */ /* 0x040fe400078e00ff */
[----:B------:R-:W-:Y:S01]  /*3d90*/  IMAD.X R87, R91, 0x1, R15, P1 ;  /* 0x000000015b577824 */ /* 0x000fe200008e060f */
[----:B------:R-:W-:Y:S01]  /*3da0*/  BAR.SYNC.DEFER_BLOCKING 0x0 ;  /* 0x0000000000007b1d */ /* 0x000fe20000010000 */
[----:B------:R-:W-:Y:S01]  /*3db0*/  IMAD.SHL.U32 R152, R0, 0x10, RZ ;  /* 0x0000001000987824 */ /* 0x000fe200078e00ff */
[----:B------:R-:W-:-:S02]  /*3dc0*/  LOP3.LUT R101, R101, 0x1f80, RZ, 0xc0, !PT ;  /* 0x00001f8065657812 */ /* 0x000fc400078ec0ff */
[----:B------:R-:W-:Y:S02]  /*3dd0*/  PRMT R103, RZ, 0x7610, R103 ;  /* 0x00007610ff677816 */ /* 0x000fe40000000067 */
[----:B------:R-:W-:Y:S02]  /*3de0*/  LOP3.LUT R101, R101, 0x70, R152, 0xf8, !PT ;  /* 0x0000007065657812 */ /* 0x000fe400078ef898 */
[----:B------:R-:W-:-:S04]  /*3df0*/  SHF.R.U32.HI R152, RZ, 0x6, R0 ;  /* 0x00000006ff987819 */ /* 0x000fc80000011600 */
[----:B------:R-:W-:Y:S01]  /*3e00*/  SGXT.U32 R152, R152, 0x1 ;  /* 0x000000019898781a */ /* 0x000fe20000000000 */
[----:B------:R0:W5:Y:S02]  /*3e10*/  @!P0 LDG.E.U8 R104, desc[UR24][R86.64] ;  /* 0x0000001856688981 */ /* 0x000164000c1e1100 */
[----:B0-----:R-:W-:-:S05]  /*3e20*/  IADD3 R86, P1, R83, R17, RZ ;  /* 0x0000001153567210 */ /* 0x001fca0007f3e0ff */
[----:B------:R-:W-:Y:S01]  /*3e30*/  IMAD.X R87, R91, 0x1, R18, P1 ;  /* 0x000000015b577824 */ /* 0x000fe200008e0612 */
[----:B------:R-:W-:-:S04]  /*3e40*/  LOP3.LUT R152, R101, R152, RZ, 0xfc, !PT ;  /* 0x0000009865987212 */ /* 0x000fc800078efcff */
[----:B------:R0:W5:Y:S01]  /*3e50*/  @!P0 LDG.E.U8 R103, desc[UR24][R86.64] ;  /* 0x0000001856678981 */ /* 0x000162000c1e1100 */
[----:B------:R-:W-:Y:S02]  /*3e60*/  PRMT R101, RZ, 0x7610, R101 ;  /* 0x00007610ff657816 */ /* 0x000fe40000000065 */
[----:B0-----:R-:W-:-:S04]  /*3e70*/  IADD3 R86, P1, R83, UR39, RZ ;  /* 0x0000002753567c10 */ /* 0x001fc8000ff3e0ff */
[----:B------:R-:W-:Y:S01]  /*3e80*/  IADD3.X R87, R91, UR53, RZ, P1, !PT ;  /* 0x000000355b577c10 */ /* 0x000fe20008ffe4ff */
[----:B--2---:R0:W-:Y:S04]  /*3e90*/  STS.U8 [R152+UR13], R100 ;  /* 0x0000006498007988 */ /* 0x0041e8000800000d */
[----:B------:R1:W2:Y:S01]  /*3ea0*/  @!P0 LDG.E.U8 R101, desc[UR24][R86.64] ;  /* 0x0000001856658981 */ /* 0x0002a2000c1e1100 */
[----:B0-----:R-:W-:Y:S02]  /*3eb0*/  PRMT R100, RZ, 0x7610, R100 ;  /* 0x00007610ff647816 */ /* 0x001fe40000000064 */
[----:B-1----:R-:W-:-:S04]  /*3ec0*/  IADD3 R86, P1, R83, UR40, RZ ;  /* 0x0000002853567c10 */ /* 0x002fc8000ff3e0ff */
[----:B------:R-:W-:Y:S01]  /*3ed0*/  IADD3.X R87, R91, UR26, RZ, P1, !PT ;  /* 0x0000001a5b577c10 */ /* 0x000fe20008ffe4ff */
[----:B---3--:R0:W-:Y:S04]  /*3ee0*/  STS.U8 [R152+UR13+0x2], R99 ;  /* 0x0000026398007988 */ /* 0x0081e8000800000d */
[----:B------:R1:W3:Y:S01]  /*3ef0*/  @!P0 LDG.E.U8 R100, desc[UR24][R86.64] ;  /* 0x0000001856648981 */ /* 0x0002e2000c1e1100 */
[----:B0-----:R-:W-:Y:S02]  /*3f00*/  PRMT R99, RZ, 0x7610, R99 ;  /* 0x00007610ff637816 */ /* 0x001fe40000000063 */
[----:B-1----:R-:W-:-:S04]  /*3f10*/  IADD3 R86, P1, R83, UR41, RZ ;  /* 0x0000002953567c10 */ /* 0x002fc8000ff3e0ff */
[----:B------:R-:W-:Y:S01]  /*3f20*/  IADD3.X R87, R91, UR27, RZ, P1, !PT ;  /* 0x0000001b5b577c10 */ /* 0x000fe20008ffe4ff */
[----:B----4-:R0:W-:Y:S04]  /*3f30*/  STS.U8 [R152+UR13+0x4], R98 ;  /* 0x0000046298007988 */ /* 0x0101e8000800000d */
[----:B------:R1:W4:Y:S01]  /*3f40*/  @!P0 LDG.E.U8 R99, desc[UR24][R86.64] ;  /* 0x0000001856638981 */ /* 0x000322000c1e1100 */
[----:B0-----:R-:W-:Y:S02]  /*3f50*/  PRMT R98, RZ, 0x7610, R98 ;  /* 0x00007610ff627816 */ /* 0x001fe40000000062 */
[----:B-1----:R-:W-:-:S04]  /*3f60*/  IADD3 R86, P1, R83, UR42, RZ ;  /* 0x0000002a53567c10 */ /* 0x002fc8000ff3e0ff */
[----:B------:R-:W-:Y:S01]  /*3f70*/  IADD3.X R87, R91, UR28, RZ, P1, !PT ;  /* 0x0000001c5b577c10 */ /* 0x000fe20008ffe4ff */
[----:B-----5:R0:W-:Y:S04]  /*3f80*/  STS.U8 [R152+UR13+0x6], R96 ;  /* 0x0000066098007988 */ /* 0x0201e8000800000d */
[----:B------:R1:W5:Y:S01]  /*3f90*/  @!P0 LDG.E.U8 R98, desc[UR24][R86.64] ;  /* 0x0000001856628981 */ /* 0x000362000c1e1100 */
[----:B0-----:R-:W-:Y:S02]  /*3fa0*/  PRMT R96, RZ, 0x7610, R96 ;  /* 0x00007610ff607816 */ /* 0x001fe40000000060 */
[----:B-1----:R-:W-:-:S04]  /*3fb0*/  IADD3 R86, P1, R83, UR43, RZ ;  /* 0x0000002b53567c10 */ /* 0x002fc8000ff3e0ff */
[----:B------:R-:W-:Y:S01]  /*3fc0*/  IADD3.X R87, R91, UR29, RZ, P1, !PT ;  /* 0x0000001d5b577c10 */ /* 0x000fe20008ffe4ff */
[----:B------:R0:W-:Y:S04]  /*3fd0*/  STS.U8 [R152+UR13+0x8], R93 ;  /* 0x0000085d98007988 */ /* 0x0001e8000800000d */
        /* <DEDUP_REMOVED lines=10> */
[----:B------:R1:W2:Y:S01]  /*4080*/  @!P0 LDG.E.U8 R95, desc[UR24][R86.64] ;  /* 0x00000018565f8981 */ /* 0x0002a2000c1e1100 */
[----:B0-----:R-:W-:Y:S02]  /*4090*/  PRMT R102, RZ, 0x7610, R102 ;  /* 0x00007610ff667816 */ /* 0x001fe40000000066 */
[----:B-1----:R-:W-:Y:S01]  /*40a0*/  IADD3 R86, P1, R83, UR46, RZ ;  /* 0x0000002e53567c10 */ /* 0x002fe2000ff3e0ff */
[----:B------:R0:W-:Y:S03]  /*40b0*/  STS.U8 [R152+UR13+0xe], R154 ;  /* 0x00000e9a98007988 */ /* 0x0001e6000800000d */
[----:B------:R-:W-:-:S05]  /*40c0*/  IADD3.X R87, R91, UR32, RZ, P1, !PT ;  /* 0x000000205b577c10 */ /* 0x000fca0008ffe4ff */
[----:B------:R1:W3:Y:S01]  /*40d0*/  @!P0 LDG.E.U8 R102, desc[UR24][R86.64] ;  /* 0x0000001856668981 */ /* 0x0002e2000c1e1100 */
[----:B0-----:R-:W-:-:S05]  /*40e0*/  LOP3.LUT R154, R152, 0x10, RZ, 0x3c, !PT ;  /* 0x00000010989a7812 */ /* 0x001fca00078e3cff */
[----:B------:R0:W-:Y:S01]  /*40f0*/  STS.U8 [R154+UR13], R156 ;  /* 0x0000009c9a007988 */ /* 0x0001e2000800000d */
[----:B-1----:R-:W-:-:S04]  /*4100*/  IADD3 R86, P1, R83, UR47, RZ ;  /* 0x0000002f53567c10 */ /* 0x002fc8000ff3e0ff */
[----:B------:R-:W-:Y:S02]  /*4110*/  IADD3.X R87, R91, UR33, RZ, P1, !PT ;  /* 0x000000215b577c10 */ /* 0x000fe40008ffe4ff */
[----:B0-----:R-:W-:Y:S01]  /*4120*/  PRMT R156, RZ, 0x7610, R156 ;  /* 0x00007610ff9c7816 */ /* 0x001fe2000000009c */
[----:B------:R0:W-:Y:S05]  /*4130*/  STS.U8 [R154+UR13+0x2], R157 ;  /* 0x0000029d9a007988 */ /* 0x0001ea000800000d */
[----:B------:R1:W4:Y:S01]  /*4140*/  @!P0 LDG.E.U8 R156, desc[UR24][R86.64] ;  /* 0x00000018569c8981 */ /* 0x000322000c1e1100 */
[----:B0-----:R-:W-:Y:S02]  /*4150*/  PRMT R157, RZ, 0x7610, R157 ;  /* 0x00007610ff9d7816 */ /* 0x001fe4000000009d */
[----:B-1----:R-:W-:-:S04]  /*4160*/  IADD3 R86, P1, R83, UR48, RZ ;  /* 0x0000003053567c10 */ /* 0x002fc8000ff3e0ff */
[----:B------:R-:W-:Y:S01]  /*4170*/  IADD3.X R87, R91, UR34, RZ, P1, !PT ;  /* 0x000000225b577c10 */ /* 0x000fe20008ffe4ff */
[----:B------:R0:W-:Y:S04]  /*4180*/  STS.U8 [R154+UR13+0x4], R159 ;  /* 0x0000049f9a007988 */ /* 0x0001e8000800000d */
[----:B------:R1:W5:Y:S01]  /*4190*/  @!P0 LDG.E.U8 R157, desc[UR24][R86.64] ;  /* 0x00000018569d8981 */ /* 0x000362000c1e1100 */
[----:B0-----:R-:W-:Y:S02]  /*41a0*/  PRMT R159, RZ, 0x7610, R159 ;  /* 0x00007610ff9f7816 */ /* 0x001fe4000000009f */
[----:B-1----:R-:W-:-:S04]  /*41b0*/  IADD3 R86, P1, R83, UR49, RZ ;  /* 0x0000003153567c10 */ /* 0x002fc8000ff3e0ff */
[----:B------:R-:W-:-:S05]  /*41c0*/  IADD3.X R87, R91, UR35, RZ, P1, !PT ;  /* 0x000000235b577c10 */ /* 0x000fca0008ffe4ff */
[----:B------:R0:W5:Y:S01]  /*41d0*/  @!P0 LDG.E.U8 R159, desc[UR24][R86.64] ;  /* 0x00000018569f8981 */ /* 0x000162000c1e1100 */
[----:B------:R-:W-:Y:S02]  /*41e0*/  PRMT R161, RZ, 0x7610, R161 ;  /* 0x00007610ffa17816 */ /* 0x000fe400000000a1 */
[----:B0-----:R-:W-:-:S04]  /*41f0*/  IADD3 R86, P1, R83, UR50, RZ ;  /* 0x0000003253567c10 */ /* 0x001fc8000ff3e0ff */
[----:B------:R-:W-:-:S05]  /*4200*/  IADD3.X R87, R91, UR36, RZ, P1, !PT ;  /* 0x000000245b577c10 */ /* 0x000fca0008ffe4ff */
[----:B------:R0:W5:Y:S01]  /*4210*/  @!P0 LDG.E.U8 R161, desc[UR24][R86.64] ;  /* 0x0000001856a18981 */ /* 0x000162000c1e1100 */
[----:B------:R-:W-:Y:S02]  /*4220*/  PRMT R162, RZ, 0x7610, R162 ;  /* 0x00007610ffa27816 */ /* 0x000fe400000000a2 */
[----:B0-----:R-:W-:-:S04]  /*4230*/  IADD3 R86, P1, R83, UR51, RZ ;  /* 0x0000003353567c10 */ /* 0x001fc8000ff3e0ff */
[----:B------:R-:W-:-:S05]  /*4240*/  IADD3.X R87, R91, UR37, RZ, P1, !PT ;  /* 0x000000255b577c10 */ /* 0x000fca0008ffe4ff */
[----:B------:R0:W5:Y:S02]  /*4250*/  @!P0 LDG.E.U8 R162, desc[UR24][R86.64] ;  /* 0x0000001856a28981 */ /* 0x000164000c1e1100 */
[----:B0-----:R-:W-:-:S04]  /*4260*/  IADD3 R86, P1, R83, UR52, RZ ;  /* 0x0000003453567c10 */ /* 0x001fc8000ff3e0ff */
[----:B------:R-:W-:Y:S02]  /*4270*/  IADD3.X R87, R91, UR38, RZ, P1, !PT ;  /* 0x000000265b577c10 */ /* 0x000fe40008ffe4ff */
[----:B------:R-:W-:-:S06]  /*4280*/  PRMT R91, RZ, 0x7610, R91 ;  /* 0x00007610ff5b7816 */ /* 0x000fcc000000005b */
[----:B------:R0:W5:Y:S01]  /*4290*/  @!P0 LDG.E.U8 R91, desc[UR24][R86.64] ;  /* 0x00000018565b8981 */ /* 0x000162000c1e1100 */
[----:B------:R-:W-:-:S03]  /*42a0*/  LOP3.LUT R152, R152, 0x20, RZ, 0x3c, !PT ;  /* 0x0000002098987812 */ /* 0x000fc600078e3cff */
[----:B------:R-:W-:Y:S04]  /*42b0*/  STS.U8 [R154+UR13+0x6], R160 ;  /* 0x000006a09a007988 */ /* 0x000fe8000800000d */
[----:B------:R-:W-:Y:S04]  /*42c0*/  STS.U8 [R154+UR13+0x8], R158 ;  /* 0x0000089e9a007988 */ /* 0x000fe8000800000d */
[----:B------:R1:W-:Y:S04]  /*42d0*/  STS.U8 [R154+UR13+0xa], R94 ;  /* 0x00000a5e9a007988 */ /* 0x0003e8000800000d */
[----:B------:R-:W-:Y:S04]  /*42e0*/  STS.U8 [R154+UR13+0xc], R155 ;  /* 0x00000c9b9a007988 */ /* 0x000fe8000800000d */
[----:B------:R-:W-:Y:S04]  /*42f0*/  STS.U8 [R154+UR13+0xe], R153 ;  /* 0x00000e999a007988 */ /* 0x000fe8000800000d */
[----:B------:R-:W-:Y:S04]  /*4300*/  STS.U8 [R152+UR13], R145 ;  /* 0x0000009198007988 */ /* 0x000fe8000800000d */
[----:B------:R-:W-:Y:S04]  /*4310*/  STS.U8 [R152+UR13+0x2], R151 ;  /* 0x0000029798007988 */ /* 0x000fe8000800000d */
[----:B------:R-:W-:Y:S04]  /*4320*/  STS.U8 [R152+UR13+0x4], R150 ;  /* 0x0000049698007988 */ /* 0x000fe8000800000d */
[----:B------:R-:W-:Y:S04]  /*4330*/  STS.U8 [R152+UR13+0x6], R149 ;  /* 0x0000069598007988 */ /* 0x000fe8000800000d */
[----:B------:R-:W-:Y:S04]  /*4340*/  STS.U8 [R152+UR13+0x8], R148 ;  /* 0x0000089498007988 */ /* 0x000fe8000800000d */
[----:B------:R-:W-:Y:S04]  /*4350*/  STS.U8 [R152+UR13+0xa], R147 ;  /* 0x00000a9398007988 */ /* 0x000fe8000800000d */
[----:B------:R-:W-:Y:S04]  /*4360*/  STS.U8 [R152+UR13+0xc], R146 ;  /* 0x00000c9298007988 */ /* 0x000fe8000800000d */
[----:B------:R-:W-:Y:S01]  /*4370*/  STS.U8 [R152+UR13+0xe], R144 ;  /* 0x00000e9098007988 */ /* 0x000fe2000800000d */
[----:B0-----:R-:W-:-:S03]  /*4380*/  LOP3.LUT R86, R97, 0x10, RZ, 0x3c, !PT ;  /* 0x0000001061567812 */ /* 0x001fc600078e3cff */
        /* <DEDUP_REMOVED lines=8> */
[----:B-1----:R-:W-:-:S03]  /*4410*/  LOP3.LUT R94, R97, 0x20, RZ, 0x3c, !PT ;  /* 0x00000020615e7812 */ /* 0x002fc600078e3cff */
[----:B------:R-:W-:Y:S04]  /*4420*/  STS.U8 [R8+UR13], R135 ;  /* 0x0000008708007988 */ /* 0x000fe8000800000d */
[----:B------:R-:W-:Y:S04]  /*4430*/  STS.U8 [R8+UR13+0x2], R134 ;  /* 0x0000028608007988 */ /* 0x000fe8000800000d */
[----:B------:R-:W-:Y:S04]  /*4440*/  STS.U8 [R8+UR13+0x4], R133 ;  /* 0x0000048508007988 */ /* 0x000fe8000800000d */
[----:B------:R-:W-:Y:S04]  /*4450*/  STS.U8 [R8+UR13+0x6], R132 ;  /* 0x0000068408007988 */ /* 0x000fe8000800000d */
[----:B------:R-:W-:Y:S04]  /*4460*/  STS.U8 [R8+UR13+0x8], R131 ;  /* 0x0000088308007988 */ /* 0x000fe8000800000d */
[----:B------:R-:W-:Y:S04]  /*4470*/  STS.U8 [R8+UR13+0xa], R130 ;  /* 0x00000a8208007988 */ /* 0x000fe8000800000d */
        /* <DEDUP_REMOVED lines=18> */
[----:B------:R0:W-:Y:S01]  /*45a0*/  STS.U8 [R5+UR13+0x4], R109 ;  /* 0x0000046d05007988 */ /* 0x0001e2000800000d */
[----:B------:R-:W-:-:S03]  /*45b0*/  LOP3.LUT R87, R97, 0x60, RZ, 0x3c, !PT ;  /* 0x0000006061577812 */ /* 0x000fc600078e3cff */
[----:B------:R1:W-:Y:S04]  /*45c0*/  STS.U8 [R5+UR13+0xa], R106 ;  /* 0x00000a6a05007988 */ /* 0x0003e8000800000d */
[----:B------:R-:W-:Y:S01]  /*45d0*/  STS.U8 [R5+UR13], R111 ;  /* 0x0000006f05007988 */ /* 0x000fe2000800000d */
[----:B0-----:R-:W-:-:S03]  /*45e0*/  LOP3.LUT R109, R97, 0x30, RZ, 0x3c, !PT ;  /* 0x00000030616d7812 */ /* 0x001fc600078e3cff */
[----:B------:R-:W-:Y:S01]  /*45f0*/  STS.U8 [R5+UR13+0x2], R110 ;  /* 0x0000026e05007988 */ /* 0x000fe2000800000d */
[----:B-1----:R-:W-:-:S03]  /*4600*/  LOP3.LUT R106, R97, 0x40, RZ, 0x3c, !PT ;  /* 0x00000040616a7812 */ /* 0x002fc600078e3cff */
[----:B------:R-:W-:Y:S04]  /*4610*/  STS.U8 [R5+UR13+0x6], R108 ;  /* 0x0000066c05007988 */ /* 0x000fe8000800000d */
[----:B------:R-:W-:Y:S04]  /*4620*/  STS.U8 [R5+UR13+0x8], R107 ;  /* 0x0000086b05007988 */ /* 0x000fe8000800000d */
[----:B------:R-:W-:Y:S04]  /*4630*/  STS.U8 [R5+UR13+0xc], R105 ;  /* 0x00000c6905007988 */ /* 0x000fe8000800000d */
[----:B------:R0:W-:Y:S04]  /*4640*/  STS.U8 [R5+UR13+0xe], R92 ;  /* 0x00000e5c05007988 */ /* 0x0001e8000800000d */
[----:B------:R-:W-:Y:S04]  /*4650*/  STS.U8 [R97+UR13+0x2000], R104 ;  /* 0x0020006861007988 */ /* 0x000fe8000800000d */
[----:B--2---:R-:W-:Y:S01]  /*4660*/  STS.U8 [R97+UR13+0x2400], R95 ;  /* 0x0024005f61007988 */ /* 0x004fe2000800000d */
[----:B0-----:R-:W-:-:S03]  /*4670*/  LOP3.LUT R92, R97, 0x50, RZ, 0x3c, !PT ;  /* 0x00000050615c7812 */ /* 0x001fc600078e3cff */
[----:B------:R-:W-:Y:S04]  /*4680*/  STS.U8 [R86+UR13+0x2080], R103 ;  /* 0x0020806756007988 */ /* 0x000fe8000800000d */
[----:B---3--:R0:W-:Y:S04]  /*4690*/  STS.U8 [R86+UR13+0x2480], R102 ;  /* 0x0024806656007988 */ /* 0x0081e8000800000d */
[----:B------:R-:W-:Y:S04]  /*46a0*/  STS.U8 [R94+UR13+0x2100], R101 ;  /* 0x002100655e007988 */ /* 0x000fe8000800000d */
[----:B----4-:R-:W-:Y:S01]  /*46b0*/  STS.U8 [R94+UR13+0x2500], R156 ;  /* 0x0025009c5e007988 */ /* 0x010fe2000800000d */
[----:B0-----:R-:W-:-:S03]  /*46c0*/  LOP3.LUT R86, R97, 0x70, RZ, 0x3c, !PT ;  /* 0x0000007061567812 */ /* 0x001fc600078e3cff */
[----:B------:R-:W-:Y:S04]  /*46d0*/  STS.U8 [R109+UR13+0x2180], R100 ;  /* 0x002180646d007988 */ /* 0x000fe8000800000d */
[----:B-----5:R-:W-:Y:S04]  /*46e0*/  STS.U8 [R109+UR13+0x2580], R157 ;  /* 0x0025809d6d007988 */ /* 0x020fe8000800000d */
[----:B------:R-:W-:Y:S04]  /*46f0*/  STS.U8 [R106+UR13+0x2200], R99 ;  /* 0x002200636a007988 */ /* 0x000fe8000800000d */
[----:B------:R-:W-:Y:S04]  /*4700*/  STS.U8 [R106+UR13+0x2600], R159 ;  /* 0x0026009f6a007988 */ /* 0x000fe8000800000d */
[----:B------:R-:W-:Y:S04]  /*4710*/  STS.U8 [R92+UR13+0x2280], R98 ;  /* 0x002280625c007988 */ /* 0x000fe8000800000d */
[----:B------:R-:W-:Y:S04]  /*4720*/  STS.U8 [R92+UR13+0x2680], R161 ;  /* 0x002680a15c007988 */ /* 0x000fe8000800000d */
[----:B------:R-:W-:Y:S04]  /*4730*/  STS.U8 [R87+UR13+0x2300], R96 ;  /* 0x0023006057007988 */ /* 0x000fe8000800000d */
[----:B------:R0:W-:Y:S04]  /*4740*/  STS.U8 [R87+UR13+0x2700], R162 ;  /* 0x002700a257007988 */ /* 0x0001e8000800000d */
[----:B------:R1:W-:Y:S04]  /*4750*/  STS.U8 [R86+UR13+0x2380], R93 ;  /* 0x0023805d56007988 */ /* 0x0003e8000800000d */
[----:B------:R1:W-:Y:S01]  /*4760*/  STS.U8 [R86+UR13+0x2780], R91 ;  /* 0x0027805b56007988 */ /* 0x0003e2000800000d */
[----:B------:R2:W-:Y:S06]  /*4770*/  MEMBAR.ALL.CTA ;  /* 0x0000000000007992 */ /* 0x0005ec0000008000 */
[----:B--2---:R-:W2:Y:S02]  /*4780*/  FENCE.VIEW.ASYNC.S ;  /* 0x00000000000073c6 */ /* 0x004ea40000000000 */
[----:B--2---:R-:W-:Y:S06]  /*4790*/  BAR.SYNC.DEFER_BLOCKING 0x0 ;  /* 0x0000000000007b1d */ /* 0x004fec0000010000 */
[----:B------:R-:W-:Y:S01]  /*47a0*/  UMOV UR9, 0x40000040 ;  /* 0x4000004000097882 */ /* 0x000fe20000000000 */
[----:B------:R-:W-:Y:S01]  /*47b0*/  UMOV UR11, 0x40000040 ;  /* 0x40000040000b7882 */ /* 0x000fe20000000000 */
[----:B------:R-:W-:-:S06]  /*47c0*/  WARPGROUP.ARRIVE ;  /* 0x00000000000079c5 */ /* 0x000fcc0000000000 */
[----:B------:R-:W-:Y:S04]  /*47d0*/  QGMMA.64x16x32.F32.E4M3.E4M3 R24, gdesc[UR8], R24 ;  /* 0x00200000081879f3 */ /* 0x000fe80008700818 */
[----:B------:R-:W-:Y:S04]  /*47e0*/  QGMMA.64x16x32.F32.E4M3.E4M3 R24, gdesc[UR4], R24 ;  /* 0x00200000041879f3 */ /* 0x000fe80008700818 */
[----:B------:R-:W-:Y:S01]  /*47f0*/  QGMMA.64x16x32.F32.E4M3.E4M3 R24, gdesc[UR16], R24 ;  /* 0x00200000101879f3 */ /* 0x000fe20008700818 */
[----:B------:R-:W-:Y:S02]  /*4800*/  UIADD3 UR14, UR14, -0x1, URZ ;  /* 0xffffffff0e0e7890 */ /* 0x000fe4000fffe03f */
[----:B------:R-:W-:-:S04]  /*4810*/  USHF.R.S32.HI UR9, URZ, 0x1f, UR54 ;  /* 0x0000001f3f097899 */ /* 0x000fc80008011436 */
[----:B------:R-:W-:Y:S01]  /*4820*/  ISETP.NE.U32.AND P0, PT, RZ, UR14, PT ;  /* 0x0000000eff007c0c */ /* 0x000fe2000bf05070 */
[----:B------:R-:W-:Y:S01]  /*4830*/  UIADD3 UR52, UP0, UR54, UR52, URZ ;  /* 0x0000003436347290 */ /* 0x000fe2000ff1e03f */
[----:B------:R-:W-:Y:S01]  /*4840*/  QGMMA.64x16x32.F32.E4M3.E4M3 R24, gdesc[UR20], R24, gsb0 ;  /* 0x00200000141879f3 */ /* 0x000fe20008000818 */
[----:B------:R-:W-:Y:S02]  /*4850*/  UIADD3 UR51, UP4, UR54, UR51, URZ ;  /* 0x0000003336337290 */ /* 0x000fe4000ff9e03f */
[----:B------:R-:W-:Y:S02]  /*4860*/  UIADD3 UR50, UP3, UR54, UR50, URZ ;  /* 0x0000003236327290 */ /* 0x000fe4000ff7e03f */
[----:B------:R-:W-:Y:S02]  /*4870*/  UIADD3 UR49, UP6, UR54, UR49, URZ ;  /* 0x0000003136317290 */ /* 0x000fe4000ffde03f */
[----:B------:R-:W-:Y:S02]  /*4880*/  UIADD3 UR48, UP5, UR54, UR48, URZ ;  /* 0x0000003036307290 */ /* 0x000fe4000ffbe03f */
[----:B------:R-:W-:-:S02]  /*4890*/  UIADD3 UR47, UP2, UR54, UR47, URZ ;  /* 0x0000002f362f7290 */ /* 0x000fc4000ff5e03f */
[----:B------:R-:W-:Y:S02]  /*48a0*/  UIADD3 UR46, UP1, UR54, UR46, URZ ;  /* 0x0000002e362e7290 */ /* 0x000fe4000ff3e03f */
[----:B------:R-:W-:Y:S01]  /*48b0*/  IADD3 R17, P1, R17, UR54, RZ ;  /* 0x0000003611117c10 */ /* 0x000fe2000ff3e0ff */
[----:B------:R-:W-:Y:S01]  /*48c0*/  UIADD3.X UR38, UR9, UR38, URZ, UP0, !UPT ;  /* 0x0000002609267290 */ /* 0x000fe200087fe43f */
[----:B------:R-:W-:Y:S01]  /*48d0*/  IADD3 R13, P2, R13, UR54, RZ ;  /* 0x000000360d0d7c10 */ /* 0x000fe2000ff5e0ff */
[----:B------:R-:W-:Y:S02]  /*48e0*/  UIADD3.X UR37, UR9, UR37, URZ, UP4, !UPT ;  /* 0x0000002509257290 */ /* 0x000fe4000a7fe43f */
[----:B------:R-:W-:Y:S02]  /*48f0*/  UIADD3.X UR36, UR9, UR36, URZ, UP3, !UPT ;  /* 0x0000002409247290 */ /* 0x000fe40009ffe43f */
[----:B------:R-:W-:Y:S02]  /*4900*/  UIADD3.X UR35, UR9, UR35, URZ, UP6, !UPT ;  /* 0x0000002309237290 */ /* 0x000fe4000b7fe43f */
[----:B------:R-:W-:-:S02]  /*4910*/  UIADD3.X UR34, UR9, UR34, URZ, UP5, !UPT ;  /* 0x0000002209227290 */ /* 0x000fc4000affe43f */
[----:B------:R-:W-:Y:S02]  /*4920*/  UIADD3.X UR33, UR9, UR33, URZ, UP2, !UPT ;  /* 0x0000002109217290 */ /* 0x000fe400097fe43f */
[----:B------:R-:W-:Y:S02]  /*4930*/  UIADD3.X UR32, UR9, UR32, URZ, UP1, !UPT ;  /* 0x0000002009207290 */ /* 0x000fe40008ffe43f */
[----:B------:R-:W-:Y:S02]  /*4940*/  UIADD3 UR45, UP0, UR54, UR45, URZ ;  /* 0x0000002d362d7290 */ /* 0x000fe4000ff1e03f */
[----:B------:R-:W-:Y:S02]  /*4950*/  UIADD3 UR44, UP4, UR54, UR44, URZ ;  /* 0x0000002c362c7290 */ /* 0x000fe4000ff9e03f */
[----:B------:R-:W-:Y:S02]  /*4960*/  UIADD3 UR43, UP3, UR54, UR43, URZ ;  /* 0x0000002b362b7290 */ /* 0x000fe4000ff7e03f */
[----:B------:R-:W-:-:S02]  /*4970*/  UIADD3 UR42, UP6, UR54, UR42, URZ ;  /* 0x0000002a362a7290 */ /* 0x000fc4000ffde03f */
[----:B------:R-:W-:Y:S02]  /*4980*/  UIADD3 UR41, UP5, UR54, UR41, URZ ;  /* 0x0000002936297290 */ /* 0x000fe4000ffbe03f */
[----:B------:R-:W-:Y:S02]  /*4990*/  UIADD3 UR40, UP2, UR54, UR40, URZ ;  /* 0x0000002836287290 */ /* 0x000fe4000ff5e03f */
[----:B------:R-:W-:Y:S01]  /*49a0*/  UIADD3 UR39, UP1, UR54, UR39, URZ ;  /* 0x0000002736277290 */ /* 0x000fe2000ff3e03f */
[----:B0-----:R-:W-:Y:S01]  /*49b0*/  IMAD.U32 R87, RZ, RZ, UR55 ;  /* 0x00000037ff577e24 */ /* 0x001fe2000f8e00ff */
[----:B------:R-:W-:Y:S01]  /*49c0*/  IADD3 R16, P3, R16, UR55, RZ ;  /* 0x0000003710107c10 */ /* 0x000fe2000ff7e0ff */
[----:B------:R-:W-:Y:S02]  /*49d0*/  UIADD3.X UR31, UR9, UR31, URZ, UP0, !UPT ;  /* 0x0000001f091f7290 */ /* 0x000fe400087fe43f */
[----:B------:R-:W-:Y:S01]  /*49e0*/  IADD3.X R18, R18, UR9, RZ, P1, !PT ;  /* 0x0000000912127c10 */ /* 0x000fe20008ffe4ff */
[----:B------:R-:W-:-:S02]  /*49f0*/  UIADD3.X UR30, UR9, UR30, URZ, UP4, !UPT ;  /* 0x0000001e091e7290 */ /* 0x000fc4000a7fe43f */
[----:B------:R-:W-:Y:S01]  /*4a00*/  IADD3.X R15, R15, UR9, RZ, P2, !PT ;  /* 0x000000090f0f7c10 */ /* 0x000fe200097fe4ff */
[----:B------:R-:W-:Y:S02]  /*4a10*/  UIADD3.X UR29, UR9, UR29, URZ, UP3, !UPT ;  /* 0x0000001d091d7290 */ /* 0x000fe40009ffe43f */
[----:B------:R-:W-:Y:S02]  /*4a20*/  UIADD3.X UR28, UR9, UR28, URZ, UP6, !UPT ;  /* 0x0000001c091c7290 */ /* 0x000fe4000b7fe43f */
[----:B------:R-:W-:Y:S02]  /*4a30*/  UIADD3.X UR27, UR9, UR27, URZ, UP5, !UPT ;  /* 0x0000001b091b7290 */ /* 0x000fe4000affe43f */
[----:B------:R-:W-:Y:S01]  /*4a40*/  UIADD3.X UR26, UR9, UR26, URZ, UP2, !UPT ;  /* 0x0000001a091a7290 */ /* 0x000fe200097fe43f */
[----:B------:R-:W-:Y:S02]  /*4a50*/  WARPGROUP.DEPBAR.LE gsb0, 0x0 ;  /* 0x00008000000079c5 */ /* 0x000fe40000010000 */
[----:B------:R-:W-:-:S02]  /*4a60*/  UIADD3.X UR53, UR9, UR53, URZ, UP1, !UPT ;  /* 0x0000003509357290 */ /* 0x000fc40008ffe43f */
[----:B------:R-:W-:Y:S01]  /*4a70*/  UIADD3 UR15, UR15, -0x80, URZ ;  /* 0xffffff800f0f7890 */ /* 0x000fe2000fffe03f */
[----:B------:R-:W-:Y:S01]  /*4a80*/  LEA.HI.X.SX32 R14, R87, R14, 0x1, P3 ;  /* 0x0000000e570e7211 */ /* 0x000fe200018f0eff */
[----:B-1----:R-:W-:Y:S10]  /*4a90*/  @P0 BRA `(.L_x_2) ;  /* 0xffffffd800a00947 */ /* 0x002ff4000383ffff */
.L_x_1:
[C---:B------:R-:W-:Y:S01]  /*4aa0*/  IMAD.SHL.U32 R5, R0.reuse, 0x20, RZ ;  /* 0x0000002000057824 */ /* 0x040fe200078e00ff */
[--C-:B------:R-:W-:Y:S01]  /*4ab0*/  SHF.R.S32.HI R6, RZ, 0x5, R0.reuse ;  /* 0x00000005ff067819 */ /* 0x100fe20000011400 */
[----:B------:R-:W-:Y:S01]  /*4ac0*/  BAR.SYNC.DEFER_BLOCKING 0x0 ;  /* 0x0000000000007b1d */ /* 0x000fe20000010000 */
[----:B------:R-:W-:Y:S01]  /*4ad0*/  F2FP.SATFINITE.E4M3.F32.PACK_AB_MERGE_C R24, R25, R24, RZ ;  /* 0x000000181918723e */ /* 0x000fe200048070ff */
[----:B------:R-:W-:Y:S01]  /*4ae0*/  IMAD.SHL.U32 R14, R0, 0x4, RZ ;  /* 0x00000004000e7824 */ /* 0x000fe200078e00ff */
[----:B------:R-:W-:Y:S01]  /*4af0*/  LOP3.LUT R5, R5, 0x60, RZ, 0xc0, !PT ;  /* 0x0000006005057812 */ /* 0x000fe200078ec0ff */
[----:B------:R-:W-:Y:S01]  /*4b00*/  USHF.L.U32 UR12, UR12, 0x4, URZ ;  /* 0x000000040c0c7899 */ /* 0x000fe2000800063f */
[----:B------:R-:W-:Y:S01]  /*4b10*/  SGXT R6, R6, 0x1 ;  /* 0x000000010606781a */ /* 0x000fe20000000200 */
[----:B------:R-:W-:Y:S01]  /*4b20*/  ULDC.64 UR6, c[0x0][0x228] ;  /* 0x00008a0000067ab9 */ /* 0x000fe20000000a00 */
[----:B------:R-:W-:Y:S01]  /*4b30*/  LOP3.LUT R5, R5, 0x1c, R0, 0xf8, !PT ;  /* 0x0000001c05057812 */ /* 0x000fe200078ef800 */
[----:B------:R-:W-:Y:S01]  /*4b40*/  ULOP3.LUT UR12, UR12, 0x30, URZ, 0xc0, !UPT ;  /* 0x000000300c0c7892 */ /* 0x000fe2000f8ec03f */
[----:B------:R-:W-:Y:S01]  /*4b50*/  F2FP.SATFINITE.E4M3.F32.PACK_AB_MERGE_C R26, R27, R26, RZ ;  /* 0x0000001a1b1a723e */ /* 0x000fe200048070ff */
[----:B------:R-:W-:Y:S01]  /*4b60*/  ULDC UR4, c[0x0][0x244] ;  /* 0x0000910000047ab9 */ /* 0x000fe20000000800 */
[----:B------:R-:W-:-:S02]  /*4b70*/  F2FP.SATFINITE.E4M3.F32.PACK_AB_MERGE_C R28, R29, R28, RZ ;  /* 0x0000001c1d1c723e */ /* 0x000fc400048070ff */
[----:B------:R-:W-:Y:S02]  /*4b80*/  F2FP.SATFINITE.E4M3.F32.PACK_AB_MERGE_C R30, R31, R30, RZ ;  /* 0x0000001e1f1e723e */ /* 0x000fe400048070ff */
[----:B------:R-:W-:Y:S02]  /*4b90*/  LOP3.LUT R24, R24, 0xffff, RZ, 0xc0, !PT ;  /* 0x0000ffff18187812 */ /* 0x000fe400078ec0ff */
[----:B------:R-:W-:Y:S02]  /*4ba0*/  LOP3.LUT R9, R5, 0x840, R6, 0x78, !PT ;  /* 0x0000084005097812 */ /* 0x000fe400078e7806 */
[----:B------:R-:W-:Y:S02]  /*4bb0*/  LOP3.LUT R5, R28, 0xffff, RZ, 0xc0, !PT ;  /* 0x0000ffff1c057812 */ /* 0x000fe400078ec0ff */
[----:B------:R-:W-:Y:S02]  /*4bc0*/  LOP3.LUT R26, R26, 0xffff, RZ, 0xc0, !PT ;  /* 0x0000ffff1a1a7812 */ /* 0x000fe400078ec0ff */
[----:B------:R-:W-:-:S02]  /*4bd0*/  LOP3.LUT R7, R30, 0xffff, RZ, 0xc0, !PT ;  /* 0x0000ffff1e077812 */ /* 0x000fc400078ec0ff */
[----:B------:R-:W-:Y:S02]  /*4be0*/  LOP3.LUT R13, R4, 0xc00, RZ, 0xc0, !PT ;  /* 0x00000c00040d7812 */ /* 0x000fe400078ec0ff */
[----:B------:R-:W-:Y:S02]  /*4bf0*/  SHF.R.U32.HI R4, RZ, 0x8, R24 ;  /* 0x00000008ff047819 */ /* 0x000fe40000011618 */
[--C-:B------:R-:W-:Y:S02]  /*4c00*/  PRMT R8, R24, 0x3340, R5.reuse ;  /* 0x0000334018087816 */ /* 0x100fe40000000005 */
[----:B------:R-:W-:Y:S01]  /*4c10*/  SHF.R.U32.HI R6, RZ, 0x8, R5 ;  /* 0x00000008ff067819 */ /* 0x000fe20000011605 */
[----:B------:R-:W0:Y:S01]  /*4c20*/  LDC R24, c[0x0][0x248] ;  /* 0x00009200ff187b82 */ /* 0x000e220000000800 */
[----:B------:R-:W-:Y:S02]  /*4c30*/  PRMT R10, R26, 0x3340, R7 ;  /* 0x000033401a0a7816 */ /* 0x000fe40000000007 */
[----:B------:R-:W-:-:S02]  /*4c40*/  SHF.R.U32.HI R5, RZ, 0x8, R26 ;  /* 0x00000008ff057819 */ /* 0x000fc4000001161a */
[----:B------:R-:W-:Y:S02]  /*4c50*/  SHF.R.U32.HI R7, RZ, 0x8, R7 ;  /* 0x00000008ff077819 */ /* 0x000fe40000011607 */
[----:B------:R-:W-:Y:S02]  /*4c60*/  LOP3.LUT R11, R4, 0xffff, RZ, 0xc0, !PT ;  /* 0x0000ffff040b7812 */ /* 0x000fe400078ec0ff */
[----:B------:R-:W-:Y:S02]  /*4c70*/  LOP3.LUT R4, R0, 0x40, RZ, 0xc0, !PT ;  /* 0x0000004000047812 */ /* 0x000fe400078ec0ff */
[----:B------:R-:W-:Y:S02]  /*4c80*/  LOP3.LUT R6, R6, 0xffff, RZ, 0xc0, !PT ;  /* 0x0000ffff06067812 */ /* 0x000fe400078ec0ff */
[----:B------:R-:W-:Y:S01]  /*4c90*/  LOP3.LUT R12, R5, 0xffff, RZ, 0xc0, !PT ;  /* 0x0000ffff050c7812 */ /* 0x000fe200078ec0ff */
[----:B------:R-:W-:Y:S01]  /*4ca0*/  IMAD R9, R4, 0x2, R9 ;  /* 0x0000000204097824 */ /* 0x000fe200078e0209 */
[----:B------:R-:W-:-:S02]  /*4cb0*/  LOP3.LUT R7, R7, 0xffff, RZ, 0xc0, !PT ;  /* 0x0000ffff07077812 */ /* 0x000fc400078ec0ff */
[----:B------:R-:W-:Y:S02]  /*4cc0*/  PRMT R11, R11, 0x3340, R6 ;  /* 0x000033400b0b7816 */ /* 0x000fe40000000006 */
[----:B------:R-:W-:Y:S02]  /*4cd0*/  PRMT R7, R12, 0x3340, R7 ;  /* 0x000033400c077816 */ /* 0x000fe40000000007 */
[----:B------:R-:W-:Y:S02]  /*4ce0*/  PRMT R8, R8, 0x5410, R11 ;  /* 0x0000541008087816 */ /* 0x000fe4000000000b */
[----:B------:R-:W-:Y:S02]  /*4cf0*/  PRMT R10, R10, 0x5410, R7 ;  /* 0x000054100a0a7816 */ /* 0x000fe40000000007 */
[----:B------:R-:W-:Y:S01]  /*4d00*/  LOP3.LUT R5, R9, 0x20, RZ, 0x3c, !PT ;  /* 0x0000002009057812 */ /* 0x000fe200078e3cff */
[----:B------:R-:W-:Y:S01]  /*4d10*/  STS [R9+UR13], R8 ;  /* 0x0000000809007988 */ /* 0x000fe2000800080d */
[----:B------:R-:W-:-:S02]  /*4d20*/  LOP3.LUT R13, R13, 0xfc, R14, 0xf8, !PT ;  /* 0x000000fc0d0d7812 */ /* 0x000fc400078ef80e */
[----:B------:R-:W-:Y:S01]  /*4d30*/  SHF.R.U32.HI R0, RZ, 0x6, R0 ;  /* 0x00000006ff007819 */ /* 0x000fe20000011600 */
[----:B------:R0:W-:Y:S01]  /*4d40*/  STS [R5+UR13+0x400], R10 ;  /* 0x0004000a05007988 */ /* 0x0001e2000800080d */
[----:B------:R-:W-:Y:S02]  /*4d50*/  LEA.HI R13, R4, R13, RZ, 0x1b ;  /* 0x0000000d040d7211 */ /* 0x000fe400078fd8ff */
[----:B------:R-:W-:Y:S01]  /*4d60*/  SGXT.U32 R0, R0, 0x1 ;  /* 0x000000010000781a */ /* 0x000fe20000000000 */
[----:B------:R-:W-:Y:S01]  /*4d70*/  BAR.SYNC.DEFER_BLOCKING 0x0 ;  /* 0x0000000000007b1d */ /* 0x000fe20000010000 */
[----:B------:R-:W-:Y:S02]  /*4d80*/  LOP3.LUT R6, R13, 0x20, RZ, 0x3c, !PT ;  /* 0x000000200d067812 */ /* 0x000fe400078e3cff */
[C---:B------:R-:W-:Y:S01]  /*4d90*/  ISETP.GE.AND P0, PT, R2.reuse, UR6, PT ;  /* 0x0000000602007c0c */ /* 0x040fe2000bf06270 */
[----:B------:R-:W-:Y:S01]  /*4da0*/  IMAD R2, R2, UR4, RZ ;  /* 0x0000000402027c24 */ /* 0x000fe2000f8e02ff */
[----:B------:R-:W-:Y:S01]  /*4db0*/  LOP3.LUT R0, R3, UR12, R0, 0xfe, !PT ;  /* 0x0000000c03007c12 */ /* 0x000fe2000f8efe00 */
[----:B------:R-:W-:-:S03]  /*4dc0*/  ULDC.64 UR4, c[0x0][0x220] ;  /* 0x0000880000047ab9 */ /* 0x000fc60000000a00 */
[C---:B------:R-:W-:Y:S01]  /*4dd0*/  LOP3.LUT R3, R0.reuse, 0x4, RZ, 0xfc, !PT ;  /* 0x0000000400037812 */ /* 0x040fe200078efcff */
[----:B0-----:R-:W-:Y:S01]  /*4de0*/  IMAD R5, R0, R24, RZ ;  /* 0x0000001800057224 */ /* 0x001fe200078e02ff */
[----:B------:R-:W-:Y:S02]  /*4df0*/  IADD3 R20, P3, R2, UR4, RZ ;  /* 0x0000000402147c10 */ /* 0x000fe4000ff7e0ff */
[----:B------:R-:W-:Y:S01]  /*4e00*/  LOP3.LUT R4, R0, 0x2, RZ, 0xfc, !PT ;  /* 0x0000000200047812 */ /* 0x000fe200078efcff */
[----:B------:R-:W-:Y:S01]  /*4e10*/  IMAD R7, R24, 0x2, R5 ;  /* 0x0000000218077824 */ /* 0x000fe200078e0205 */
[----:B------:R-:W-:Y:S02]  /*4e20*/  ISETP.LT.AND P2, PT, R0, UR7, !P0 ;  /* 0x0000000700007c0c */ /* 0x000fe4000c741270 */
[----:B------:R-:W-:Y:S01]  /*4e30*/  ISETP.LT.AND P5, PT, R3, UR7, !P0 ;  /* 0x0000000703007c0c */ /* 0x000fe2000c7a1270 */
[----:B------:R-:W-:Y:S01]  /*4e40*/  IMAD R8, R24, 0x2, R7 ;  /* 0x0000000218087824 */ /* 0x000fe200078e0207 */
[----:B------:R-:W-:-:S02]  /*4e50*/  LOP3.LUT R3, R0, 0x6, RZ, 0xfc, !PT ;  /* 0x0000000600037812 */ /* 0x000fc400078efcff */
[----:B------:R-:W-:Y:S01]  /*4e60*/  LEA.HI.X.SX32 R22, R2, UR5, 0x1, P3 ;  /* 0x0000000502167c11 */ /* 0x000fe200098f0eff */
[----:B------:R-:W-:Y:S01]  /*4e70*/  IMAD R9, R24, 0x2, R8 ;  /* 0x0000000218097824 */ /* 0x000fe200078e0208 */
[----:B------:R-:W-:Y:S01]  /*4e80*/  ISETP.LT.AND P1, PT, R4, UR7, !P0 ;  /* 0x0000000704007c0c */ /* 0x000fe2000c721270 */
[----:B------:R-:W0:Y:S01]  /*4e90*/  LDS.U16 R15, [R13+UR13] ;  /* 0x0000000d0d0f7984 */ /* 0x000e220008000400 */
[----:B------:R-:W-:Y:S01]  /*4ea0*/  IADD3 R2, P3, R5, R20, RZ ;  /* 0x0000001405027210 */ /* 0x000fe20007f7e0ff */
[----:B------:R-:W-:Y:S01]  /*4eb0*/  IMAD R10, R24, 0x2, R9 ;  /* 0x00000002180a7824 */ /* 0x000fe200078e0209 */
[----:B------:R-:W-:Y:S01]  /*4ec0*/  LOP3.LUT R4, R0, 0x8, RZ, 0xfc, !PT ;  /* 0x0000000800047812 */ /* 0x000fe200078efcff */
[----:B------:R1:W2:Y:S01]  /*4ed0*/  LDS.U16 R16, [R6+UR13] ;  /* 0x0000000d06107984 */ /* 0x0002a20008000400 */
[----:B------:R-:W-:Y:S01]  /*4ee0*/  ISETP.LT.AND P4, PT, R3, UR7, !P0 ;  /* 0x0000000703007c0c */ /* 0x000fe2000c781270 */
[----:B------:R-:W-:Y:S01]  /*4ef0*/  IMAD R11, R24, 0x2, R10 ;  /* 0x00000002180b7824 */ /* 0x000fe200078e020a */
[----:B------:R-:W-:-:S02]  /*4f00*/  LEA.HI.X.SX32 R3, R5, R22, 0x1, P3 ;  /* 0x0000001605037211 */ /* 0x000fc400018f0eff */
[----:B------:R-:W-:Y:S02]  /*4f10*/  ISETP.LT.AND P3, PT, R4, UR7, !P0 ;  /* 0x0000000704007c0c */ /* 0x000fe4000c761270 */
[----:B------:R-:W-:Y:S02]  /*4f20*/  IADD3 R4, P6, R7, R20, RZ ;  /* 0x0000001407047210 */ /* 0x000fe40007fde0ff */
[C---:B-1----:R-:W-:Y:S02]  /*4f30*/  LOP3.LUT R6, R13.reuse, 0x40, RZ, 0x3c, !PT ;  /* 0x000000400d067812 */ /* 0x042fe400078e3cff */
[----:B------:R-:W-:Y:S02]  /*4f40*/  LOP3.LUT R13, R13, 0x60, RZ, 0x3c, !PT ;  /* 0x000000600d0d7812 */ /* 0x000fe400078e3cff */
[----:B------:R-:W-:Y:S01]  /*4f50*/  LEA.HI.X.SX32 R5, R7, R22, 0x1, P6 ;  /* 0x0000001607057211 */ /* 0x000fe200030f0eff */
[----:B------:R1:W3:Y:S01]  /*4f60*/  LDS.U16 R17, [R6+UR13] ;  /* 0x0000000d06117984 */ /* 0x0002e20008000400 */
[----:B------:R-:W-:-:S03]  /*4f70*/  LOP3.LUT R14, R0, 0xc, RZ, 0xfc, !PT ;  /* 0x0000000c000e7812 */ /* 0x000fc600078efcff */
[----:B------:R4:W5:Y:S01]  /*4f80*/  LDS.U16 R18, [R13+UR13] ;  /* 0x0000000d0d127984 */ /* 0x0009620008000400 */
[C---:B-1----:R-:W-:Y:S02]  /*4f90*/  LOP3.LUT R6, R0.reuse, 0xa, RZ, 0xfc, !PT ;  /* 0x0000000a00067812 */ /* 0x042fe400078efcff */
[----:B------:R-:W-:Y:S01]  /*4fa0*/  LOP3.LUT R0, R0, 0xe, RZ, 0xfc, !PT ;  /* 0x0000000e00007812 */ /* 0x000fe200078efcff */
[----:B----4-:R-:W-:Y:S01]  /*4fb0*/  IMAD R13, R24, 0x2, R11 ;  /* 0x00000002180d7824 */ /* 0x010fe200078e020b */
[C---:B0-----:R-:W-:Y:S02]  /*4fc0*/  PRMT R19, R15.reuse, 0x7770, RZ ;  /* 0x000077700f137816 */ /* 0x041fe400000000ff */
[----:B------:R-:W-:Y:S02]  /*4fd0*/  PRMT R15, R15, 0x7771, RZ ;  /* 0x000077710f0f7816 */ /* 0x000fe400000000ff */
[----:B--2---:R-:W-:Y:S01]  /*4fe0*/  PRMT R21, R16, 0x7770, RZ ;  /* 0x0000777010157816 */ /* 0x004fe200000000ff */
[----:B------:R0:W-:Y:S01]  /*4ff0*/  @P2 STG.E.U8 desc[UR24][R2.64], R19 ;  /* 0x0000001302002986 */ /* 0x0001e2000c101118 */
[----:B------:R-:W-:-:S02]  /*5000*/  ISETP.LT.AND P2, PT, R6, UR7, !P0 ;  /* 0x0000000706007c0c */ /* 0x000fc4000c741270 */
[C---:B------:R-:W-:Y:S01]  /*5010*/  IADD3 R6, P6, R8.reuse, R20, RZ ;  /* 0x0000001408067210 */ /* 0x040fe20007fde0ff */
[----:B------:R1:W-:Y:S03]  /*5020*/  @P1 STG.E.U8 desc[UR24][R4.64], R21 ;  /* 0x0000001504001986 */ /* 0x0003e6000c101118 */
[----:B------:R-:W-:Y:S02]  /*5030*/  LEA.HI.X.SX32 R7, R8, R22, 0x1, P6 ;  /* 0x0000001608077211 */ /* 0x000fe400030f0eff */
[-C--:B------:R-:W-:Y:S02]  /*5040*/  IADD3 R8, P6, R10, R20.reuse, RZ ;  /* 0x000000140a087210 */ /* 0x080fe40007fde0ff */
[----:B0-----:R-:W-:Y:S02]  /*5050*/  IADD3 R2, P1, R9, R20, RZ ;  /* 0x0000001409027210 */ /* 0x001fe40007f3e0ff */
[----:B------:R-:W-:-:S02]  /*5060*/  PRMT R19, R16, 0x7771, RZ ;  /* 0x0000777110137816 */ /* 0x000fc400000000ff */
[-C--:B------:R-:W-:Y:S01]  /*5070*/  LEA.HI.X.SX32 R3, R9, R22.reuse, 0x1, P1 ;  /* 0x0000001609037211 */ /* 0x080fe200008f0eff */
[----:B-1----:R-:W-:Y:S01]  /*5080*/  IMAD R5, R24, 0x2, R13 ;  /* 0x0000000218057824 */ /* 0x002fe200078e020d */
[----:B------:R-:W-:Y:S02]  /*5090*/  LEA.HI.X.SX32 R9, R10, R22, 0x1, P6 ;  /* 0x000000160a097211 */ /* 0x000fe400030f0eff */
[-C--:B------:R-:W-:Y:S02]  /*50a0*/  IADD3 R10, P1, R11, R20.reuse, RZ ;  /* 0x000000140b0a7210 */ /* 0x080fe40007f3e0ff */
[----:B------:R-:W-:Y:S02]  /*50b0*/  IADD3 R12, P6, R13, R20, RZ ;  /* 0x000000140d0c7210 */ /* 0x000fe40007fde0ff */
[----:B------:R-:W-:Y:S02]  /*50c0*/  LEA.HI.X.SX32 R11, R11, R22, 0x1, P1 ;  /* 0x000000160b0b7211 */ /* 0x000fe400008f0eff */
[----:B------:R-:W-:-:S02]  /*50d0*/  ISETP.LT.AND P1, PT, R14, UR7, !P0 ;  /* 0x000000070e007c0c */ /* 0x000fc4000c721270 */
[----:B------:R-:W-:Y:S02]  /*50e0*/  ISETP.LT.AND P0, PT, R0, UR7, !P0 ;  /* 0x0000000700007c0c */ /* 0x000fe4000c701270 */
[----:B---3--:R-:W-:Y:S02]  /*50f0*/  PRMT R21, R17, 0x7770, RZ ;  /* 0x0000777011157816 */ /* 0x008fe400000000ff */
[----:B-----5:R-:W-:Y:S02]  /*5100*/  PRMT R23, R18, 0x7770, RZ ;  /* 0x0000777012177816 */ /* 0x020fe400000000ff */
[----:B------:R-:W-:Y:S01]  /*5110*/  LEA.HI.X.SX32 R13, R13, R22, 0x1, P6 ;  /* 0x000000160d0d7211 */ /* 0x000fe200030f0eff */
[----:B------:R0:W-:Y:S01]  /*5120*/  @P5 STG.E.U8 desc[UR24][R6.64], R21 ;  /* 0x0000001506005986 */ /* 0x0001e2000c101118 */
[----:B------:R-:W-:Y:S02]  /*5130*/  PRMT R17, R17, 0x7771, RZ ;  /* 0x0000777111117816 */ /* 0x000fe400000000ff */
[C---:B------:R-:W-:Y:S01]  /*5140*/  IADD3 R4, P6, R5.reuse, R20, RZ ;  /* 0x0000001405047210 */ /* 0x040fe20007fde0ff */
[----:B------:R0:W-:Y:S03]  /*5150*/  @P4 STG.E.U8 desc[UR24][R2.64], R23 ;  /* 0x0000001702004986 */ /* 0x0001e6000c101118 */
[----:B------:R-:W-:Y:S01]  /*5160*/  LEA.HI.X.SX32 R5, R5, R22, 0x1, P6 ;  /* 0x0000001605057211 */ /* 0x000fe200030f0eff */
[----:B------:R0:W-:Y:S04]  /*5170*/  @P3 STG.E.U8 desc[UR24][R8.64], R15 ;  /* 0x0000000f08003986 */ /* 0x0001e8000c101118 */
[----:B------:R0:W-:Y:S04]  /*5180*/  @P2 STG.E.U8 desc[UR24][R10.64], R19 ;  /* 0x000000130a002986 */ /* 0x0001e8000c101118 */
[----:B------:R0:W-:Y:S01]  /*5190*/  @P1 STG.E.U8 desc[UR24][R12.64], R17 ;  /* 0x000000110c001986 */ /* 0x0001e2000c101118 */
[----:B------:R-:W-:Y:S05]  /*51a0*/  @!P0 EXIT ;  /* 0x000000000000894d */ /* 0x000fea0003800000 */
[----:B0-----:R-:W-:-:S05]  /*51b0*/  PRMT R3, R18, 0x7771, RZ ;  /* 0x0000777112037816 */ /* 0x001fca00000000ff */
[----:B------:R-:W-:Y:S01]  /*51c0*/  STG.E.U8 desc[UR24][R4.64], R3 ;  /* 0x0000000304007986 */ /* 0x000fe2000c101118 */
[----:B------:R-:W-:Y:S05]  /*51d0*/  EXIT ;  /* 0x000000000000794d */ /* 0x000fea0003800000 */
.L_x_3:
[----:B------:R-:W-:-:S00]  /*51e0*/  BRA `(.L_x_3) ;  /* 0xfffffffc00fc7947 */ /* 0x000fc0000383ffff */
[----:B------:R-:W-:-:S00]  /*51f0*/  NOP ;  /* 0x0000000000007918 */ /* 0x000fc00000000000 */
        /* <DEDUP_REMOVED lines=8> */
.L_x_4:


//--------------------- .nv.shared.matmul_kernel  --------------------------
	.section	.nv.shared.matmul_kernel,"aw",@nobits
	.sectionflags	@""
	.align	16
	.zero		1024


//--------------------- .nv.shared.reserved.0     --------------------------
	.section	.nv.shared.reserved.0,"aw",@nobits
	.weak		__nv_reservedSMEM_offset_0_alias
	.size		__nv_reservedSMEM_offset_0_alias, 0, 0
	.other		__nv_reservedSMEM_offset_0_alias,@"STO_CUDA_RESERVED_SHARED STV_DEFAULT"
__nv_reservedSMEM_offset_0_alias:
	.zero		0


//--------------------- .nv.constant0.matmul_kernel --------------------------
	.section	.nv.constant0.matmul_kernel,"a",@progbits
	.sectionflags	@""
	.align	4
.nv.constant0.matmul_kernel:
	.zero		608


//--------------------- SYMBOLS --------------------------

	.type		.nv.reservedSmem.offset0,@object
	.size		.nv.reservedSmem.offset0,0x4
